	.target	sm_90a

	.elftype	@"ET_EXEC"


//--------------------- .note.nv.tkinfo           --------------------------
	.section	.note.nv.tkinfo,"",@"SHT_NOTE"
	.sectionflags	@"SHF_NOTE_NV_TKINFO"
	.tkinfo
        /*0018*/ 	.word	0x00000002
        /*0030*/ 	.string	""
        /*0030*/ 	.string	"ptxas"
        /*0030*/ 	.string	"Cuda compilation tools, release 13.0, V13.0.88"
        /*0030*/ 	.string	"Build cuda_13.0.r13.0/compiler.36424714_0"
        /*0030*/ 	.string	"-arch sm_90a -m 64 "



//--------------------- .note.nv.cuinfo           --------------------------
	.section	.note.nv.cuinfo,"",@"SHT_NOTE"
	.sectionflags	@"SHF_NOTE_NV_CUINFO"
        /*0018*/ 	.short	0x0002
        /*001a*/ 	.short	0x005a
        /*001c*/ 	.short	0x0082
	.zero		2


//--------------------- .nv.info                  --------------------------
	.section	.nv.info,"",@"SHT_CUDA_INFO"
	.align	4


	//----- nvinfo : EIATTR_REGCOUNT
	.align		4
        /*0000*/ 	.byte	0x04, 0x2f
        /*0002*/ 	.short	(.L_15 - .L_14)
	.align		4
.L_14:
        /*0004*/ 	.word	index@(_ZN7cutlass13device_kernelINS_4gemm6kernel13GemmUniversalIN4cute5tupleIJiiiiEEENS1_10collective13CollectiveMmaINS1_34MainloopSm90TmaGmmaWarpSpecializedILi6ENS5_IJNS4_1CILi1EEESB_SB_EEENS1_32KernelTmaWarpSpecializedPingpongEEENS5_IJNSA_ILi64EEENSA_ILi256EEENSA_ILi32EEEEEENS_10tfloat32_tENS5_IJlSB_lEEESJ_SK_NS4_8TiledMMAINS4_8MMA_AtomIJNS4_4SM904GMMA30MMA_64x256x8_F32TF32TF32_SS_TNILNSO_7ScaleInE1ELSQ_1EEEEEENS4_6LayoutISC_NS5_IJNSA_ILi0EEESU_SU_EEEEENS5_IJNS4_10UnderscoreESX_SX_EEEEENS4_13SM90_TMA_LOADENS4_14ComposedLayoutINS4_7SwizzleILi3ELi4ELi3EEENS4_18smem_ptr_flag_bitsILi32EEENST_INS5_IJNSA_ILi8EEESH_EEENS5_IJSH_SB_EEEEEEEvNS4_8identityES10_S1A_vS1B_EENS_8epilogue10collective6detail29Sm90TmaWarpSpecializedAdapterINS1E_15DefaultEpilogueISJ_SK_SK_NS1D_6thread17LinearCombinationISJ_Li1EffLNS1I_9ScaleType4KindE0ELNS_15FloatRoundStyleE2ESJ_EENS1_15EpilogueDefaultEEEEEvvEEEEvNT_6ParamsE)
        /*0008*/ 	.word	0x000000a8


	//----- nvinfo : EIATTR_FRAME_SIZE
	.align		4
.L_15:
        /*000c*/ 	.byte	0x04, 0x11
        /*000e*/ 	.short	(.L_17 - .L_16)
	.align		4
.L_16:
        /*0010*/ 	.word	index@(_ZN7cutlass13device_kernelINS_4gemm6kernel13GemmUniversalIN4cute5tupleIJiiiiEEENS1_10collective13CollectiveMmaINS1_34MainloopSm90TmaGmmaWarpSpecializedILi6ENS5_IJNS4_1CILi1EEESB_SB_EEENS1_32KernelTmaWarpSpecializedPingpongEEENS5_IJNSA_ILi64EEENSA_ILi256EEENSA_ILi32EEEEEENS_10tfloat32_tENS5_IJlSB_lEEESJ_SK_NS4_8TiledMMAINS4_8MMA_AtomIJNS4_4SM904GMMA30MMA_64x256x8_F32TF32TF32_SS_TNILNSO_7ScaleInE1ELSQ_1EEEEEENS4_6LayoutISC_NS5_IJNSA_ILi0EEESU_SU_EEEEENS5_IJNS4_10UnderscoreESX_SX_EEEEENS4_13SM90_TMA_LOADENS4_14ComposedLayoutINS4_7SwizzleILi3ELi4ELi3EEENS4_18smem_ptr_flag_bitsILi32EEENST_INS5_IJNSA_ILi8EEESH_EEENS5_IJSH_SB_EEEEEEEvNS4_8identityES10_S1A_vS1B_EENS_8epilogue10collective6detail29Sm90TmaWarpSpecializedAdapterINS1E_15DefaultEpilogueISJ_SK_SK_NS1D_6thread17LinearCombinationISJ_Li1EffLNS1I_9ScaleType4KindE0ELNS_15FloatRoundStyleE2ESJ_EENS1_15EpilogueDefaultEEEEEvvEEEEvNT_6ParamsE)
        /*0014*/ 	.word	0x00000008


	//----- nvinfo : EIATTR_MIN_STACK_SIZE
	.align		4
.L_17:
        /*0018*/ 	.byte	0x04, 0x12
        /*001a*/ 	.short	(.L_19 - .L_18)
	.align		4
.L_18:
        /*001c*/ 	.word	index@(_ZN7cutlass13device_kernelINS_4gemm6kernel13GemmUniversalIN4cute5tupleIJiiiiEEENS1_10collective13CollectiveMmaINS1_34MainloopSm90TmaGmmaWarpSpecializedILi6ENS5_IJNS4_1CILi1EEESB_SB_EEENS1_32KernelTmaWarpSpecializedPingpongEEENS5_IJNSA_ILi64EEENSA_ILi256EEENSA_ILi32EEEEEENS_10tfloat32_tENS5_IJlSB_lEEESJ_SK_NS4_8TiledMMAINS4_8MMA_AtomIJNS4_4SM904GMMA30MMA_64x256x8_F32TF32TF32_SS_TNILNSO_7ScaleInE1ELSQ_1EEEEEENS4_6LayoutISC_NS5_IJNSA_ILi0EEESU_SU_EEEEENS5_IJNS4_10UnderscoreESX_SX_EEEEENS4_13SM90_TMA_LOADENS4_14ComposedLayoutINS4_7SwizzleILi3ELi4ELi3EEENS4_18smem_ptr_flag_bitsILi32EEENST_INS5_IJNSA_ILi8EEESH_EEENS5_IJSH_SB_EEEEEEEvNS4_8identityES10_S1A_vS1B_EENS_8epilogue10collective6detail29Sm90TmaWarpSpecializedAdapterINS1E_15DefaultEpilogueISJ_SK_SK_NS1D_6thread17LinearCombinationISJ_Li1EffLNS1I_9ScaleType4KindE0ELNS_15FloatRoundStyleE2ESJ_EENS1_15EpilogueDefaultEEEEEvvEEEEvNT_6ParamsE)
        /*0020*/ 	.word	0x00000008
.L_19:


//--------------------- .nv.compat                --------------------------
	.section	.nv.compat,"",@"SHT_CUDA_COMPAT_INFO"
	.align	4
        /*0000*/ 	.byte	0x02, 0x09, 0x01, 0x00, 0x02, 0x02, 0x04, 0x00, 0x02, 0x05, 0x05, 0x00, 0x03, 0x07, 0x01, 0x01
        /*0010*/ 	.byte	0x02, 0x03, 0x01, 0x00, 0x02, 0x06, 0x01, 0x00, 0x04, 0x0b, 0x08, 0x00, 0x00, 0x00, 0x00, 0x00
        /*0020*/ 	.byte	0x00, 0x00, 0x00, 0x00


//--------------------- .nv.info._ZN7cutlass13device_kernelINS_4gemm6kernel13GemmUniversalIN4cute5tupleIJiiiiEEENS1_10collective13CollectiveMmaINS1_34MainloopSm90TmaGmmaWarpSpecializedILi6ENS5_IJNS4_1CILi1EEESB_SB_EEENS1_32KernelTmaWarpSpecializedPingpongEEENS5_IJNSA_ILi64EEENSA_ILi256EEENSA_ILi32EEEEEENS_10tfloat32_tENS5_IJlSB_lEEESJ_SK_NS4_8TiledMMAINS4_8MMA_AtomIJNS4_4SM904GMMA30MMA_64x256x8_F32TF32TF32_SS_TNILNSO_7ScaleInE1ELSQ_1EEEEEENS4_6LayoutISC_NS5_IJNSA_ILi0EEESU_SU_EEEEENS5_IJNS4_10UnderscoreESX_SX_EEEEENS4_13SM90_TMA_LOADENS4_14ComposedLayoutINS4_7SwizzleILi3ELi4ELi3EEENS4_18smem_ptr_flag_bitsILi32EEENST_INS5_IJNSA_ILi8EEESH_EEENS5_IJSH_SB_EEEEEEEvNS4_8identityES10_S1A_vS1B_EENS_8epilogue10collective6detail29Sm90TmaWarpSpecializedAdapterINS1E_15DefaultEpilogueISJ_SK_SK_NS1D_6thread17LinearCombinationISJ_Li1EffLNS1I_9ScaleType4KindE0ELNS_15FloatRoundStyleE2ESJ_EENS1_15EpilogueDefaultEEEEEvvEEEEvNT_6ParamsE --------------------------
	.section	.nv.info._ZN7cutlass13device_kernelINS_4gemm6kernel13GemmUniversalIN4cute5tupleIJiiiiEEENS1_10collective13CollectiveMmaINS1_34MainloopSm90TmaGmmaWarpSpecializedILi6ENS5_IJNS4_1CILi1EEESB_SB_EEENS1_32KernelTmaWarpSpecializedPingpongEEENS5_IJNSA_ILi64EEENSA_ILi256EEENSA_ILi32EEEEEENS_10tfloat32_tENS5_IJlSB_lEEESJ_SK_NS4_8TiledMMAINS4_8MMA_AtomIJNS4_4SM904GMMA30MMA_64x256x8_F32TF32TF32_SS_TNILNSO_7ScaleInE1ELSQ_1EEEEEENS4_6LayoutISC_NS5_IJNSA_ILi0EEESU_SU_EEEEENS5_IJNS4_10UnderscoreESX_SX_EEEEENS4_13SM90_TMA_LOADENS4_14ComposedLayoutINS4_7SwizzleILi3ELi4ELi3EEENS4_18smem_ptr_flag_bitsILi32EEENST_INS5_IJNSA_ILi8EEESH_EEENS5_IJSH_SB_EEEEEEEvNS4_8identityES10_S1A_vS1B_EENS_8epilogue10collective6detail29Sm90TmaWarpSpecializedAdapterINS1E_15DefaultEpilogueISJ_SK_SK_NS1D_6thread17LinearCombinationISJ_Li1EffLNS1I_9ScaleType4KindE0ELNS_15FloatRoundStyleE2ESJ_EENS1_15EpilogueDefaultEEEEEvvEEEEvNT_6ParamsE,"",@"SHT_CUDA_INFO"
	.sectionflags	@""
	.align	4


	//----- nvinfo : EIATTR_CUDA_API_VERSION
	.align		4
        /*0000*/ 	.byte	0x04, 0x37
        /*0002*/ 	.short	(.L_21 - .L_20)
.L_20:
        /*0004*/ 	.word	0x00000082


	//----- nvinfo : EIATTR_KPARAM_INFO
	.align		4
.L_21:
        /*0008*/ 	.byte	0x04, 0x17
        /*000a*/ 	.short	(.L_23 - .L_22)
.L_22:
        /*000c*/ 	.word	0x00000000
        /*0010*/ 	.short	0x0000
        /*0012*/ 	.short	0x0070
        /*0014*/ 	.byte	0x00, 0xf0, 0x01, 0x10


	//----- nvinfo : EIATTR_SPARSE_MMA_MASK
	.align		4
.L_23:
        /*0018*/ 	.byte	0x03, 0x50
        /*001a*/ 	.short	0x0000


	//----- nvinfo : EIATTR_MAXREG_COUNT
	.align		4
        /*001c*/ 	.byte	0x03, 0x1b
        /*001e*/ 	.short	0x00a8


	//----- nvinfo : EIATTR_NUM_BARRIERS
	.align		4
        /*0020*/ 	.byte	0x02, 0x4c
        /*0022*/ 	.byte	0x01
	.zero		1


	//----- nvinfo : EIATTR_EXTERNS
	.align		4
        /*0024*/ 	.byte	0x04, 0x0f
        /*0026*/ 	.short	(.L_25 - .L_24)


	//   ....[0]....
	.align		4
.L_24:
        /*0028*/ 	.word	index@(__assertfail)


	//----- nvinfo : EIATTR_ANNOTATIONS
	.align		4
.L_25:
        /*002c*/ 	.byte	0x04, 0x55
        /*002e*/ 	.short	(.L_27 - .L_26)


	//   ....[0]....
.L_26:
        /*0030*/ 	.word	0x00000001
        /*0034*/ 	.byte	0x10, 0x0b, 0x00, 0x00, 0x01, 0x00, 0x00, 0x00, 0xd0, 0x9c, 0x00, 0x00, 0x01, 0x00, 0x00, 0x00
        /*0044*/ 	.byte	0xe0, 0xa8, 0x00, 0x00


	//----- nvinfo : EIATTR_MERCURY_ISA_VERSION
	.align		4
.L_27:
        /*0048*/ 	.byte	0x03, 0x5f
        /*004a*/ 	.short	0x0101


	//----- nvinfo : EIATTR_INT_WARP_WIDE_INSTR_OFFSETS
	.align		4
        /*004c*/ 	.byte	0x04, 0x31
        /*004e*/ 	.short	(.L_29 - .L_28)


	//   ....[0]....
.L_28:
        /*0050*/ 	.word	0x00000420


	//   ....[1]....
        /*0054*/ 	.word	0x00000440


	//   ....[2]....
        /*0058*/ 	.word	0x000004c0


	//   ....[3]....
        /*005c*/ 	.word	0x000004d0


	//   ....[4]....
        /*0060*/ 	.word	0x000004e0


	//   ....[5]....
        /*0064*/ 	.word	0x00000500


	//   ....[6]....
        /*0068*/ 	.word	0x00000590


	//   ....[7]....
        /*006c*/ 	.word	0x000005b0


	//----- nvinfo : EIATTR_COOP_GROUP_MASK_REGIDS
	.align		4
.L_29:
        /*0070*/ 	.byte	0x04, 0x29
        /*0072*/ 	.short	(.L_31 - .L_30)


	//   ....[0]....
.L_30:
        /*0074*/ 	.word	0xffffffff


	//   ....[1]....
        /*0078*/ 	.word	0xffffffff


	//   ....[2]....
        /*007c*/ 	.word	0xffffffff


	//   ....[3]....
        /*0080*/ 	.word	0xffffffff


	//   ....[4]....
        /*0084*/ 	.word	0xffffffff


	//   ....[5]....
        /*0088*/ 	.word	0xffffffff


	//----- nvinfo : EIATTR_COOP_GROUP_INSTR_OFFSETS
	.align		4
.L_31:
        /*008c*/ 	.byte	0x04, 0x28
        /*008e*/ 	.short	(.L_33 - .L_32)


	//   ....[0]....
.L_32:
        /*0090*/ 	.word	0x00000070


	//   ....[1]....
        /*0094*/ 	.word	0x00000080


	//   ....[2]....
        /*0098*/ 	.word	0x00000140


	//   ....[3]....
        /*009c*/ 	.word	0x00000310


	//   ....[4]....
        /*00a0*/ 	.word	0x00000350


	//   ....[5]....
        /*00a4*/ 	.word	0x000003a0


	//----- nvinfo : EIATTR_REG_RECONFIG
	.align		4
.L_33:
        /*00a8*/ 	.byte	0x01, 0x54
	.zero		2


	//----- nvinfo : EIATTR_SYSCALL_OFFSETS
	.align		4
        /*00ac*/ 	.byte	0x04, 0x46
        /*00ae*/ 	.short	(.L_35 - .L_34)


	//   ....[0]....
.L_34:
        /*00b0*/ 	.word	0x000015c0


	//----- nvinfo : EIATTR_MBARRIER_INSTR_OFFSETS
	.align		4
.L_35:
        /*00b4*/ 	.byte	0x04, 0x39
        /*00b6*/ 	.short	(.L_37 - .L_36)


	//   ....[0]....
.L_36:
        /*00b8*/ 	.word	0x00000240
        /*00bc*/ 	.word	0x000000ff
        /*00c0*/ 	.word	0x00000000
        /*00c4*/ 	.short	0x0100
        /*00c6*/ 	.byte	0x08
	.zero		1


	//   ....[1]....
        /*00c8*/ 	.word	0x00000250
        /*00cc*/ 	.word	0x000000ff
        /*00d0*/ 	.word	0x00000030
        /*00d4*/ 	.short	0x0100
        /*00d6*/ 	.byte	0x08
	.zero		1


	//   ....[2]....
        /*00d8*/ 	.word	0x00000260
        /*00dc*/ 	.word	0x000000ff
        /*00e0*/ 	.word	0x00000008
        /*00e4*/ 	.short	0x0100
        /*00e6*/ 	.byte	0x08
	.zero		1


	//   ....[3]....
        /*00e8*/ 	.word	0x00000270
        /*00ec*/ 	.word	0x000000ff
        /*00f0*/ 	.word	0x00000038
        /*00f4*/ 	.short	0x0100
        /*00f6*/ 	.byte	0x08
	.zero		1


	//   ....[4]....
        /*00f8*/ 	.word	0x00000280
        /*00fc*/ 	.word	0x000000ff
        /*0100*/ 	.word	0x00000010
        /*0104*/ 	.short	0x0100
        /*0106*/ 	.byte	0x08
	.zero		1


	//   ....[5]....
        /*0108*/ 	.word	0x00000290
        /*010c*/ 	.word	0x000000ff
        /*0110*/ 	.word	0x00000040
        /*0114*/ 	.short	0x0100
        /*0116*/ 	.byte	0x08
	.zero		1


	//   ....[6]....
        /*0118*/ 	.word	0x000002a0
        /*011c*/ 	.word	0x000000ff
        /*0120*/ 	.word	0x00000018
        /*0124*/ 	.short	0x0100
        /*0126*/ 	.byte	0x08
	.zero		1


	//   ....[7]....
        /*0128*/ 	.word	0x000002b0
        /*012c*/ 	.word	0x000000ff
        /*0130*/ 	.word	0x00000048
        /*0134*/ 	.short	0x0100
        /*0136*/ 	.byte	0x08
	.zero		1


	//   ....[8]....
        /*0138*/ 	.word	0x000002c0
        /*013c*/ 	.word	0x000000ff
        /*0140*/ 	.word	0x00000020
        /*0144*/ 	.short	0x0100
        /*0146*/ 	.byte	0x08
	.zero		1


	//   ....[9]....
        /*0148*/ 	.word	0x000002d0
        /*014c*/ 	.word	0x000000ff
        /*0150*/ 	.word	0x00000050
        /*0154*/ 	.short	0x0100
        /*0156*/ 	.byte	0x08
	.zero		1


	//   ....[10]....
        /*0158*/ 	.word	0x000002e0
        /*015c*/ 	.word	0x000000ff
        /*0160*/ 	.word	0x00000028
        /*0164*/ 	.short	0x0100
        /*0166*/ 	.byte	0x08
	.zero		1


	//   ....[11]....
        /*0168*/ 	.word	0x000002f0
        /*016c*/ 	.word	0x000000ff
        /*0170*/ 	.word	0x00000058
        /*0174*/ 	.short	0x0100
        /*0176*/ 	.byte	0x08
	.zero		1


	//   ....[12]....
        /*0178*/ 	.word	0x000005f0
        /*017c*/ 	.word	0x000000ff
        /*0180*/ 	.word	0x00000090
        /*0184*/ 	.short	0x0100
        /*0186*/ 	.byte	0x08
	.zero		1


	//   ....[13]....
        /*0188*/ 	.word	0x00000660
        /*018c*/ 	.word	0x000000ff
        /*0190*/ 	.word	0x00000098
        /*0194*/ 	.short	0x0100
        /*0196*/ 	.byte	0x08
	.zero		1


	//   ....[14]....
        /*0198*/ 	.word	0x00000680
        /*019c*/ 	.word	0x000000ff
        /*01a0*/ 	.word	0x00000070
        /*01a4*/ 	.short	0x0100
        /*01a6*/ 	.byte	0x09
	.zero		1


	//   ....[15]....
        /*01a8*/ 	.word	0x00000690
        /*01ac*/ 	.word	0x000000ff
        /*01b0*/ 	.word	0x00000078
        /*01b4*/ 	.short	0x0100
        /*01b6*/ 	.byte	0x09
	.zero		1


	//   ....[16]....
        /*01b8*/ 	.word	0x000006a0
        /*01bc*/ 	.word	0x000000ff
        /*01c0*/ 	.word	0x00000080
        /*01c4*/ 	.short	0x0100
        /*01c6*/ 	.byte	0x09
	.zero		1


	//   ....[17]....
        /*01c8*/ 	.word	0x000006b0
        /*01cc*/ 	.word	0x000000ff
        /*01d0*/ 	.word	0x00000088
        /*01d4*/ 	.short	0x0100
        /*01d6*/ 	.byte	0x09
	.zero		1


	//   ....[18]....
        /*01d8*/ 	.word	0x000014a0
        /*01dc*/ 	.word	0x0000009d
        /*01e0*/ 	.word	0x00000000
        /*01e4*/ 	.short	0x010a
        /*01e6*/ 	.byte	0x2a
	.zero		1


	//   ....[19]....
        /*01e8*/ 	.word	0x00001640
        /*01ec*/ 	.word	0x00000003
        /*01f0*/ 	.word	0x00000000
        /*01f4*/ 	.short	0x010a
        /*01f6*/ 	.byte	0x3f
	.zero		1


	//   ....[20]....
        /*01f8*/ 	.word	0x000016a0
        /*01fc*/ 	.word	0x00000003
        /*0200*/ 	.word	0x00000000
        /*0204*/ 	.short	0x010a
        /*0206*/ 	.byte	0x3f
	.zero		1


	//   ....[21]....
        /*0208*/ 	.word	0x00001a30
        /*020c*/ 	.word	0x000000ff
        /*0210*/ 	.word	0x00000000
        /*0214*/ 	.short	0x010a
        /*0216*/ 	.byte	0x04
	.zero		1


	//   ....[22]....
        /*0218*/ 	.word	0x00001a70
        /*021c*/ 	.word	0x000000ff
        /*0220*/ 	.word	0x00000000
        /*0224*/ 	.short	0x010a
        /*0226*/ 	.byte	0x04
	.zero		1


	//   ....[23]....
        /*0228*/ 	.word	0x00001d00
        /*022c*/ 	.word	0x000000ff
        /*0230*/ 	.word	0x00000000
        /*0234*/ 	.short	0x0101
        /*0236*/ 	.byte	0x04
	.zero		1


	//   ....[24]....
        /*0238*/ 	.word	0x00001df0
        /*023c*/ 	.word	0x0000009e
        /*0240*/ 	.word	0x00000000
        /*0244*/ 	.short	0x0101
        /*0246*/ 	.byte	0x2d
	.zero		1


	//   ....[25]....
        /*0248*/ 	.word	0x00001ec0
        /*024c*/ 	.word	0x000000ff
        /*0250*/ 	.word	0x00000000
        /*0254*/ 	.short	0x0101
        /*0256*/ 	.byte	0x06
	.zero		1


	//   ....[26]....
        /*0258*/ 	.word	0x00001f70
        /*025c*/ 	.word	0x0000009d
        /*0260*/ 	.word	0x00000010
        /*0264*/ 	.short	0x010a
        /*0266*/ 	.byte	0x2a
	.zero		1


	//   ....[27]....
        /*0268*/ 	.word	0x00009cf0
        /*026c*/ 	.word	0x000000a0
        /*0270*/ 	.word	0x00000000
        /*0274*/ 	.short	0x0101
        /*0276*/ 	.byte	0x2d
	.zero		1


	//   ....[28]....
        /*0278*/ 	.word	0x0000a650
        /*027c*/ 	.word	0x0000000a
        /*0280*/ 	.word	0x00000030
        /*0284*/ 	.short	0x010a
        /*0286*/ 	.byte	0x3f
	.zero		1


	//   ....[29]....
        /*0288*/ 	.word	0x0000a9f0
        /*028c*/ 	.word	0x00000005
        /*0290*/ 	.word	0x00000098
        /*0294*/ 	.short	0x0101
        /*0296*/ 	.byte	0x3f
	.zero		1


	//   ....[30]....
        /*0298*/ 	.word	0x0000b170
        /*029c*/ 	.word	0x00000009
        /*02a0*/ 	.word	0x00000000
        /*02a4*/ 	.short	0x010a
        /*02a6*/ 	.byte	0x3f
	.zero		1


	//   ....[31]....
        /*02a8*/ 	.word	0x0000b1f0
        /*02ac*/ 	.word	0x00000008
        /*02b0*/ 	.word	0x00000000
        /*02b4*/ 	.short	0x010a
        /*02b6*/ 	.byte	0x3f
	.zero		1


	//   ....[32]....
        /*02b8*/ 	.word	0x0000b280
        /*02bc*/ 	.word	0x00000009
        /*02c0*/ 	.word	0x00000000
        /*02c4*/ 	.short	0x010a
        /*02c6*/ 	.byte	0x3f
	.zero		1


	//   ....[33]....
        /*02c8*/ 	.word	0x0000b310
        /*02cc*/ 	.word	0x00000008
        /*02d0*/ 	.word	0x00000000
        /*02d4*/ 	.short	0x010a
        /*02d6*/ 	.byte	0x3f
	.zero		1


	//   ....[34]....
        /*02d8*/ 	.word	0x0000b3a0
        /*02dc*/ 	.word	0x0000000b
        /*02e0*/ 	.word	0x00000000
        /*02e4*/ 	.short	0x010a
        /*02e6*/ 	.byte	0x3f
	.zero		1


	//   ....[35]....
        /*02e8*/ 	.word	0x0000b430
        /*02ec*/ 	.word	0x00000003
        /*02f0*/ 	.word	0x00000000
        /*02f4*/ 	.short	0x010a
        /*02f6*/ 	.byte	0x3f
	.zero		1


	//   ....[36]....
        /*02f8*/ 	.word	0x0000b490
        /*02fc*/ 	.word	0x0000009f
        /*0300*/ 	.word	0x00000000
        /*0304*/ 	.short	0x010a
        /*0306*/ 	.byte	0x3f
	.zero		1


	//   ....[37]....
        /*0308*/ 	.word	0x0000b4e0
        /*030c*/ 	.word	0x00000003
        /*0310*/ 	.word	0x00000000
        /*0314*/ 	.short	0x010a
        /*0316*/ 	.byte	0x3f
	.zero		1


	//   ....[38]....
        /*0318*/ 	.word	0x0000b540
        /*031c*/ 	.word	0x00000004
        /*0320*/ 	.word	0x00000000
        /*0324*/ 	.short	0x010a
        /*0326*/ 	.byte	0x3f
	.zero		1


	//   ....[39]....
        /*0328*/ 	.word	0x0000b590
        /*032c*/ 	.word	0x0000009f
        /*0330*/ 	.word	0x00000010
        /*0334*/ 	.short	0x010a
        /*0336*/ 	.byte	0x3f
	.zero		1


	//   ....[40]....
        /*0338*/ 	.word	0x0000b660
        /*033c*/ 	.word	0x0000000a
        /*0340*/ 	.word	0x00000030
        /*0344*/ 	.short	0x010a
        /*0346*/ 	.byte	0x3f
	.zero		1


	//   ....[41]....
        /*0348*/ 	.word	0x0000b730
        /*034c*/ 	.word	0x00000009
        /*0350*/ 	.word	0x00000000
        /*0354*/ 	.short	0x010a
        /*0356*/ 	.byte	0x3f
	.zero		1


	//   ....[42]....
        /*0358*/ 	.word	0x0000b780
        /*035c*/ 	.word	0x00000008
        /*0360*/ 	.word	0x00000000
        /*0364*/ 	.short	0x010a
        /*0366*/ 	.byte	0x3f
	.zero		1


	//   ....[43]....
        /*0368*/ 	.word	0x0000b7d0
        /*036c*/ 	.word	0x00000009
        /*0370*/ 	.word	0x00000000
        /*0374*/ 	.short	0x010a
        /*0376*/ 	.byte	0x3f
	.zero		1


	//   ....[44]....
        /*0378*/ 	.word	0x0000b820
        /*037c*/ 	.word	0x00000008
        /*0380*/ 	.word	0x00000000
        /*0384*/ 	.short	0x010a
        /*0386*/ 	.byte	0x3f
	.zero		1


	//   ....[45]....
        /*0388*/ 	.word	0x0000b870
        /*038c*/ 	.word	0x0000000b
        /*0390*/ 	.word	0x00000000
        /*0394*/ 	.short	0x010a
        /*0396*/ 	.byte	0x3f
	.zero		1


	//----- nvinfo : EIATTR_NUM_MBARRIERS
	.align		4
.L_37:
        /*0398*/ 	.byte	0x03, 0x38
        /*039a*/ 	.short	0x0012


	//----- nvinfo : EIATTR_EXIT_INSTR_OFFSETS
	.align		4
        /*039c*/ 	.byte	0x04, 0x1c
        /*039e*/ 	.short	(.L_39 - .L_38)


	//   ....[0]....
.L_38:
        /*03a0*/ 	.word	0x000011c0


	//   ....[1]....
        /*03a4*/ 	.word	0x00001220


	//   ....[2]....
        /*03a8*/ 	.word	0x0000a380


	//   ....[3]....
        /*03ac*/ 	.word	0x0000a3b0


	//   ....[4]....
        /*03b0*/ 	.word	0x0000b480


	//----- nvinfo : EIATTR_MAX_THREADS
	.align		4
.L_39:
        /*03b4*/ 	.byte	0x04, 0x05
        /*03b6*/ 	.short	(.L_41 - .L_40)
.L_40:
        /*03b8*/ 	.word	0x00000180
        /*03bc*/ 	.word	0x00000001
        /*03c0*/ 	.word	0x00000001


	//----- nvinfo : EIATTR_CRS_STACK_SIZE
	.align		4
.L_41:
        /*03c4*/ 	.byte	0x04, 0x1e
        /*03c6*/ 	.short	(.L_43 - .L_42)
.L_42:
        /*03c8*/ 	.word	0x00000000


	//----- nvinfo : EIATTR_CBANK_PARAM_SIZE
	.align		4
.L_43:
        /*03cc*/ 	.byte	0x03, 0x19
        /*03ce*/ 	.short	0x0470


	//----- nvinfo : EIATTR_PARAM_CBANK
	.align		4
        /*03d0*/ 	.byte	0x04, 0x0a
        /*03d2*/ 	.short	(.L_45 - .L_44)
	.align		4
.L_44:
        /*03d4*/ 	.word	index@(.nv.constant0._ZN7cutlass13device_kernelINS_4gemm6kernel13GemmUniversalIN4cute5tupleIJiiiiEEENS1_10collective13CollectiveMmaINS1_34MainloopSm90TmaGmmaWarpSpecializedILi6ENS5_IJNS4_1CILi1EEESB_SB_EEENS1_32KernelTmaWarpSpecializedPingpongEEENS5_IJNSA_ILi64EEENSA_ILi256EEENSA_ILi32EEEEEENS_10tfloat32_tENS5_IJlSB_lEEESJ_SK_NS4_8TiledMMAINS4_8MMA_AtomIJNS4_4SM904GMMA30MMA_64x256x8_F32TF32TF32_SS_TNILNSO_7ScaleInE1ELSQ_1EEEEEENS4_6LayoutISC_NS5_IJNSA_ILi0EEESU_SU_EEEEENS5_IJNS4_10UnderscoreESX_SX_EEEEENS4_13SM90_TMA_LOADENS4_14ComposedLayoutINS4_7SwizzleILi3ELi4ELi3EEENS4_18smem_ptr_flag_bitsILi32EEENST_INS5_IJNSA_ILi8EEESH_EEENS5_IJSH_SB_EEEEEEEvNS4_8identityES10_S1A_vS1B_EENS_8epilogue10collective6detail29Sm90TmaWarpSpecializedAdapterINS1E_15DefaultEpilogueISJ_SK_SK_NS1D_6thread17LinearCombinationISJ_Li1EffLNS1I_9ScaleType4KindE0ELNS_15FloatRoundStyleE2ESJ_EENS1_15EpilogueDefaultEEEEEvvEEEEvNT_6ParamsE)
        /*03d8*/ 	.short	0x0210
        /*03da*/ 	.short	0x0470


	//----- nvinfo : EIATTR_SW_WAR
	.align		4
.L_45:
        /*03dc*/ 	.byte	0x04, 0x36
        /*03de*/ 	.short	(.L_47 - .L_46)
.L_46:
        /*03e0*/ 	.word	0x00000008
.L_47:


//--------------------- .nv.callgraph             --------------------------
	.section	.nv.callgraph,"",@"SHT_CUDA_CALLGRAPH"
	.align	4
	.sectionentsize	8
	.align		4
        /*0000*/ 	.word	0x00000000
	.align		4
        /*0004*/ 	.word	0xffffffff
	.align		4
        /*0008*/ 	.word	index@(_ZN7cutlass13device_kernelINS_4gemm6kernel13GemmUniversalIN4cute5tupleIJiiiiEEENS1_10collective13CollectiveMmaINS1_34MainloopSm90TmaGmmaWarpSpecializedILi6ENS5_IJNS4_1CILi1EEESB_SB_EEENS1_32KernelTmaWarpSpecializedPingpongEEENS5_IJNSA_ILi64EEENSA_ILi256EEENSA_ILi32EEEEEENS_10tfloat32_tENS5_IJlSB_lEEESJ_SK_NS4_8TiledMMAINS4_8MMA_AtomIJNS4_4SM904GMMA30MMA_64x256x8_F32TF32TF32_SS_TNILNSO_7ScaleInE1ELSQ_1EEEEEENS4_6LayoutISC_NS5_IJNSA_ILi0EEESU_SU_EEEEENS5_IJNS4_10UnderscoreESX_SX_EEEEENS4_13SM90_TMA_LOADENS4_14ComposedLayoutINS4_7SwizzleILi3ELi4ELi3EEENS4_18smem_ptr_flag_bitsILi32EEENST_INS5_IJNSA_ILi8EEESH_EEENS5_IJSH_SB_EEEEEEEvNS4_8identityES10_S1A_vS1B_EENS_8epilogue10collective6detail29Sm90TmaWarpSpecializedAdapterINS1E_15DefaultEpilogueISJ_SK_SK_NS1D_6thread17LinearCombinationISJ_Li1EffLNS1I_9ScaleType4KindE0ELNS_15FloatRoundStyleE2ESJ_EENS1_15EpilogueDefaultEEEEEvvEEEEvNT_6ParamsE)
	.align		4
        /*000c*/ 	.word	index@(__assertfail)
	.align		4
        /*0010*/ 	.word	0x00000000
	.align		4
        /*0014*/ 	.word	0xfffffffe
	.align		4
        /*0018*/ 	.word	0x00000000
	.align		4
        /*001c*/ 	.word	0xfffffffd
	.align		4
        /*0020*/ 	.word	0x00000000
	.align		4
        /*0024*/ 	.word	0xfffffffc


//--------------------- .nv.constant4             --------------------------
	.section	.nv.constant4,"a",@progbits
	.align	8
	.align		8
.nv.constant4:
        /*0000*/ 	.dword	__assertfail
	.align		8
        /*0008*/ 	.dword	__unnamed_1
	.align		8
        /*0010*/ 	.dword	_ZN40_INTERNAL_5766ed9c_4_k_cu_f3d5754b_256994cuda3std3__45__cpo5beginE
	.align		8
        /*0018*/ 	.dword	_ZN40_INTERNAL_5766ed9c_4_k_cu_f3d5754b_256994cuda3std3__45__cpo3endE
	.align		8
        /*0020*/ 	.dword	_ZN40_INTERNAL_5766ed9c_4_k_cu_f3d5754b_256994cuda3std3__45__cpo6cbeginE
	.align		8
        /*0028*/ 	.dword	_ZN40_INTERNAL_5766ed9c_4_k_cu_f3d5754b_256994cuda3std3__45__cpo4cendE
	.align		8
        /*0030*/ 	.dword	_ZN40_INTERNAL_5766ed9c_4_k_cu_f3d5754b_256994cuda3std3__442_GLOBAL__N__5766ed9c_4_k_cu_f3d5754b_256996ignoreE
	.align		8
        /*0038*/ 	.dword	_ZN40_INTERNAL_5766ed9c_4_k_cu_f3d5754b_256994cuda3std3__419piecewise_constructE
	.align		8
        /*0040*/ 	.dword	_ZN40_INTERNAL_5766ed9c_4_k_cu_f3d5754b_256994cuda3std3__48in_placeE
	.align		8
        /*0048*/ 	.dword	_ZN40_INTERNAL_5766ed9c_4_k_cu_f3d5754b_256994cuda3std6ranges3__45__cpo4swapE
	.align		8
        /*0050*/ 	.dword	_ZN40_INTERNAL_5766ed9c_4_k_cu_f3d5754b_256994cuda3std6ranges3__45__cpo9iter_moveE
	.align		8
        /*0058*/ 	.dword	_ZN40_INTERNAL_5766ed9c_4_k_cu_f3d5754b_256994cute7productE
	.align		8
        /*0060*/ 	.dword	_ZN40_INTERNAL_5766ed9c_4_k_cu_f3d5754b_256994cute1_E
	.align		8
        /*0068*/ 	.dword	$str$22
	.align		8
        /*0070*/ 	.dword	$str$23


//--------------------- .text._ZN7cutlass13device_kernelINS_4gemm6kernel13GemmUniversalIN4cute5tupleIJiiiiEEENS1_10collective13CollectiveMmaINS1_34MainloopSm90TmaGmmaWarpSpecializedILi6ENS5_IJNS4_1CILi1EEESB_SB_EEENS1_32KernelTmaWarpSpecializedPingpongEEENS5_IJNSA_ILi64EEENSA_ILi256EEENSA_ILi32EEEEEENS_10tfloat32_tENS5_IJlSB_lEEESJ_SK_NS4_8TiledMMAINS4_8MMA_AtomIJNS4_4SM904GMMA30MMA_64x256x8_F32TF32TF32_SS_TNILNSO_7ScaleInE1ELSQ_1EEEEEENS4_6LayoutISC_NS5_IJNSA_ILi0EEESU_SU_EEEEENS5_IJNS4_10UnderscoreESX_SX_EEEEENS4_13SM90_TMA_LOADENS4_14ComposedLayoutINS4_7SwizzleILi3ELi4ELi3EEENS4_18smem_ptr_flag_bitsILi32EEENST_INS5_IJNSA_ILi8EEESH_EEENS5_IJSH_SB_EEEEEEEvNS4_8identityES10_S1A_vS1B_EENS_8epilogue10collective6detail29Sm90TmaWarpSpecializedAdapterINS1E_15DefaultEpilogueISJ_SK_SK_NS1D_6thread17LinearCombinationISJ_Li1EffLNS1I_9ScaleType4KindE0ELNS_15FloatRoundStyleE2ESJ_EENS1_15EpilogueDefaultEEEEEvvEEEEvNT_6ParamsE --------------------------
	.section	.text._ZN7cutlass13device_kernelINS_4gemm6kernel13GemmUniversalIN4cute5tupleIJiiiiEEENS1_10collective13CollectiveMmaINS1_34MainloopSm90TmaGmmaWarpSpecializedILi6ENS5_IJNS4_1CILi1EEESB_SB_EEENS1_32KernelTmaWarpSpecializedPingpongEEENS5_IJNSA_ILi64EEENSA_ILi256EEENSA_ILi32EEEEEENS_10tfloat32_tENS5_IJlSB_lEEESJ_SK_NS4_8TiledMMAINS4_8MMA_AtomIJNS4_4SM904GMMA30MMA_64x256x8_F32TF32TF32_SS_TNILNSO_7ScaleInE1ELSQ_1EEEEEENS4_6LayoutISC_NS5_IJNSA_ILi0EEESU_SU_EEEEENS5_IJNS4_10UnderscoreESX_SX_EEEEENS4_13SM90_TMA_LOADENS4_14ComposedLayoutINS4_7SwizzleILi3ELi4ELi3EEENS4_18smem_ptr_flag_bitsILi32EEENST_INS5_IJNSA_ILi8EEESH_EEENS5_IJSH_SB_EEEEEEEvNS4_8identityES10_S1A_vS1B_EENS_8epilogue10collective6detail29Sm90TmaWarpSpecializedAdapterINS1E_15DefaultEpilogueISJ_SK_SK_NS1D_6thread17LinearCombinationISJ_Li1EffLNS1I_9ScaleType4KindE0ELNS_15FloatRoundStyleE2ESJ_EENS1_15EpilogueDefaultEEEEEvvEEEEvNT_6ParamsE,"ax",@progbits
	.align	128
.text._ZN7cutlass13device_kernelINS_4gemm6kernel13GemmUniversalIN4cute5tupleIJiiiiEEENS1_10collective13CollectiveMmaINS1_34MainloopSm90TmaGmmaWarpSpecializedILi6ENS5_IJNS4_1CILi1EEESB_SB_EEENS1_32KernelTmaWarpSpecializedPingpongEEENS5_IJNSA_ILi64EEENSA_ILi256EEENSA_ILi32EEEEEENS_10tfloat32_tENS5_IJlSB_lEEESJ_SK_NS4_8TiledMMAINS4_8MMA_AtomIJNS4_4SM904GMMA30MMA_64x256x8_F32TF32TF32_SS_TNILNSO_7ScaleInE1ELSQ_1EEEEEENS4_6LayoutISC_NS5_IJNSA_ILi0EEESU_SU_EEEEENS5_IJNS4_10UnderscoreESX_SX_EEEEENS4_13SM90_TMA_LOADENS4_14ComposedLayoutINS4_7SwizzleILi3ELi4ELi3EEENS4_18smem_ptr_flag_bitsILi32EEENST_INS5_IJNSA_ILi8EEESH_EEENS5_IJSH_SB_EEEEEEEvNS4_8identityES10_S1A_vS1B_EENS_8epilogue10collective6detail29Sm90TmaWarpSpecializedAdapterINS1E_15DefaultEpilogueISJ_SK_SK_NS1D_6thread17LinearCombinationISJ_Li1EffLNS1I_9ScaleType4KindE0ELNS_15FloatRoundStyleE2ESJ_EENS1_15EpilogueDefaultEEEEEvvEEEEvNT_6ParamsE:
        .type           _ZN7cutlass13device_kernelINS_4gemm6kernel13GemmUniversalIN4cute5tupleIJiiiiEEENS1_10collective13CollectiveMmaINS1_34MainloopSm90TmaGmmaWarpSpecializedILi6ENS5_IJNS4_1CILi1EEESB_SB_EEENS1_32KernelTmaWarpSpecializedPingpongEEENS5_IJNSA_ILi64EEENSA_ILi256EEENSA_ILi32EEEEEENS_10tfloat32_tENS5_IJlSB_lEEESJ_SK_NS4_8TiledMMAINS4_8MMA_AtomIJNS4_4SM904GMMA30MMA_64x256x8_F32TF32TF32_SS_TNILNSO_7ScaleInE1ELSQ_1EEEEEENS4_6LayoutISC_NS5_IJNSA_ILi0EEESU_SU_EEEEENS5_IJNS4_10UnderscoreESX_SX_EEEEENS4_13SM90_TMA_LOADENS4_14ComposedLayoutINS4_7SwizzleILi3ELi4ELi3EEENS4_18smem_ptr_flag_bitsILi32EEENST_INS5_IJNSA_ILi8EEESH_EEENS5_IJSH_SB_EEEEEEEvNS4_8identityES10_S1A_vS1B_EENS_8epilogue10collective6detail29Sm90TmaWarpSpecializedAdapterINS1E_15DefaultEpilogueISJ_SK_SK_NS1D_6thread17LinearCombinationISJ_Li1EffLNS1I_9ScaleType4KindE0ELNS_15FloatRoundStyleE2ESJ_EENS1_15EpilogueDefaultEEEEEvvEEEEvNT_6ParamsE,@function
        .size           _ZN7cutlass13device_kernelINS_4gemm6kernel13GemmUniversalIN4cute5tupleIJiiiiEEENS1_10collective13CollectiveMmaINS1_34MainloopSm90TmaGmmaWarpSpecializedILi6ENS5_IJNS4_1CILi1EEESB_SB_EEENS1_32KernelTmaWarpSpecializedPingpongEEENS5_IJNSA_ILi64EEENSA_ILi256EEENSA_ILi32EEEEEENS_10tfloat32_tENS5_IJlSB_lEEESJ_SK_NS4_8TiledMMAINS4_8MMA_AtomIJNS4_4SM904GMMA30MMA_64x256x8_F32TF32TF32_SS_TNILNSO_7ScaleInE1ELSQ_1EEEEEENS4_6LayoutISC_NS5_IJNSA_ILi0EEESU_SU_EEEEENS5_IJNS4_10UnderscoreESX_SX_EEEEENS4_13SM90_TMA_LOADENS4_14ComposedLayoutINS4_7SwizzleILi3ELi4ELi3EEENS4_18smem_ptr_flag_bitsILi32EEENST_INS5_IJNSA_ILi8EEESH_EEENS5_IJSH_SB_EEEEEEEvNS4_8identityES10_S1A_vS1B_EENS_8epilogue10collective6detail29Sm90TmaWarpSpecializedAdapterINS1E_15DefaultEpilogueISJ_SK_SK_NS1D_6thread17LinearCombinationISJ_Li1EffLNS1I_9ScaleType4KindE0ELNS_15FloatRoundStyleE2ESJ_EENS1_15EpilogueDefaultEEEEEvvEEEEvNT_6ParamsE,(.L_x_329 - _ZN7cutlass13device_kernelINS_4gemm6kernel13GemmUniversalIN4cute5tupleIJiiiiEEENS1_10collective13CollectiveMmaINS1_34MainloopSm90TmaGmmaWarpSpecializedILi6ENS5_IJNS4_1CILi1EEESB_SB_EEENS1_32KernelTmaWarpSpecializedPingpongEEENS5_IJNSA_ILi64EEENSA_ILi256EEENSA_ILi32EEEEEENS_10tfloat32_tENS5_IJlSB_lEEESJ_SK_NS4_8TiledMMAINS4_8MMA_AtomIJNS4_4SM904GMMA30MMA_64x256x8_F32TF32TF32_SS_TNILNSO_7ScaleInE1ELSQ_1EEEEEENS4_6LayoutISC_NS5_IJNSA_ILi0EEESU_SU_EEEEENS5_IJNS4_10UnderscoreESX_SX_EEEEENS4_13SM90_TMA_LOADENS4_14ComposedLayoutINS4_7SwizzleILi3ELi4ELi3EEENS4_18smem_ptr_flag_bitsILi32EEENST_INS5_IJNSA_ILi8EEESH_EEENS5_IJSH_SB_EEEEEEEvNS4_8identityES10_S1A_vS1B_EENS_8epilogue10collective6detail29Sm90TmaWarpSpecializedAdapterINS1E_15DefaultEpilogueISJ_SK_SK_NS1D_6thread17LinearCombinationISJ_Li1EffLNS1I_9ScaleType4KindE0ELNS_15FloatRoundStyleE2ESJ_EENS1_15EpilogueDefaultEEEEEvvEEEEvNT_6ParamsE)
        .other          _ZN7cutlass13device_kernelINS_4gemm6kernel13GemmUniversalIN4cute5tupleIJiiiiEEENS1_10collective13CollectiveMmaINS1_34MainloopSm90TmaGmmaWarpSpecializedILi6ENS5_IJNS4_1CILi1EEESB_SB_EEENS1_32KernelTmaWarpSpecializedPingpongEEENS5_IJNSA_ILi64EEENSA_ILi256EEENSA_ILi32EEEEEENS_10tfloat32_tENS5_IJlSB_lEEESJ_SK_NS4_8TiledMMAINS4_8MMA_AtomIJNS4_4SM904GMMA30MMA_64x256x8_F32TF32TF32_SS_TNILNSO_7ScaleInE1ELSQ_1EEEEEENS4_6LayoutISC_NS5_IJNSA_ILi0EEESU_SU_EEEEENS5_IJNS4_10UnderscoreESX_SX_EEEEENS4_13SM90_TMA_LOADENS4_14ComposedLayoutINS4_7SwizzleILi3ELi4ELi3EEENS4_18smem_ptr_flag_bitsILi32EEENST_INS5_IJNSA_ILi8EEESH_EEENS5_IJSH_SB_EEEEEEEvNS4_8identityES10_S1A_vS1B_EENS_8epilogue10collective6detail29Sm90TmaWarpSpecializedAdapterINS1E_15DefaultEpilogueISJ_SK_SK_NS1D_6thread17LinearCombinationISJ_Li1EffLNS1I_9ScaleType4KindE0ELNS_15FloatRoundStyleE2ESJ_EENS1_15EpilogueDefaultEEEEEvvEEEEvNT_6ParamsE,@"STO_CUDA_ENTRY STV_DEFAULT"
_ZN7cutlass13device_kernelINS_4gemm6kernel13GemmUniversalIN4cute5tupleIJiiiiEEENS1_10collective13CollectiveMmaINS1_34MainloopSm90TmaGmmaWarpSpecializedILi6ENS5_IJNS4_1CILi1EEESB_SB_EEENS1_32KernelTmaWarpSpecializedPingpongEEENS5_IJNSA_ILi64EEENSA_ILi256EEENSA_ILi32EEEEEENS_10tfloat32_tENS5_IJlSB_lEEESJ_SK_NS4_8TiledMMAINS4_8MMA_AtomIJNS4_4SM904GMMA30MMA_64x256x8_F32TF32TF32_SS_TNILNSO_7ScaleInE1ELSQ_1EEEEEENS4_6LayoutISC_NS5_IJNSA_ILi0EEESU_SU_EEEEENS5_IJNS4_10UnderscoreESX_SX_EEEEENS4_13SM90_TMA_LOADENS4_14ComposedLayoutINS4_7SwizzleILi3ELi4ELi3EEENS4_18smem_ptr_flag_bitsILi32EEENST_INS5_IJNSA_ILi8EEESH_EEENS5_IJSH_SB_EEEEEEEvNS4_8identityES10_S1A_vS1B_EENS_8epilogue10collective6detail29Sm90TmaWarpSpecializedAdapterINS1E_15DefaultEpilogueISJ_SK_SK_NS1D_6thread17LinearCombinationISJ_Li1EffLNS1I_9ScaleType4KindE0ELNS_15FloatRoundStyleE2ESJ_EENS1_15EpilogueDefaultEEEEEvvEEEEvNT_6ParamsE:
[----:B------:R-:W0:Y:S02]  /*0000*/  LDC R1, c[0x0][0x28] ;  /* 0x00000a00ff017b82 */ /* 0x000e240000000800 */
[----:B0-----:R-:W-:Y:S01]  /*0010*/  VIADD R1, R1, 0xfffffff8 ;  /* 0xfffffff801017836 */ /* 0x001fe20000000000 */
[----:B------:R-:W0:Y:S01]  /*0020*/  S2R R4, SR_TID.X ;  /* 0x0000000000047919 */ /* 0x000e220000002100 */
[----:B------:R-:W-:Y:S01]  /*0030*/  ELECT P0, URZ, PT ;  /* 0x00000000003f782f */ /* 0x000fe20003800000 */
[----:B------:R-:W-:Y:S01]  /*0040*/  BSSY B0, `(.L_x_0) ;  /* 0x000000f000007945 */ /* 0x000fe20003800000 */
[--C-:B0-----:R-:W-:Y:S02]  /*0050*/  SHF.R.U32.HI R0, RZ, 0x5, R4.reuse ;  /* 0x00000005ff007819 */ /* 0x101fe40000011604 */
[----:B------:R-:W-:-:S03]  /*0060*/  SHF.R.U32.HI R5, RZ, 0x7, R4 ;  /* 0x00000007ff057819 */ /* 0x000fc60000011604 */
[----:B------:R-:W0:Y:S04]  /*0070*/  SHFL.IDX PT, R2, R0, RZ, 0x1f ;  /* 0x00001fff00027589 */ /* 0x000e2800000e0000 */
[----:B------:R1:W2:Y:S01]  /*0080*/  SHFL.IDX PT, R8, R5, RZ, 0x1f ;  /* 0x00001fff05087589 */ /* 0x0002a200000e0000 */
[----:B0-----:R-:W-:-:S13]  /*0090*/  ISETP.NE.OR P0, PT, R2, RZ, !P0 ;  /* 0x000000ff0200720c */ /* 0x001fda0004705670 */
[----:B-12---:R-:W-:Y:S05]  /*00a0*/  @P0 BRA `(.L_x_1) ;  /* 0x0000000000200947 */ /* 0x006fea0003800000 */
[----:B------:R-:W-:Y:S02]  /*00b0*/  ULDC.64 UR4, c[0x0][0x198] ;  /* 0x0000660000047ab9 */ /* 0x000fe40000000a00 */
[----:B------:R-:W-:Y:S02]  /*00c0*/  UIADD3 UR6, UP0, UR4, 0xf0, URZ ;  /* 0x000000f004067890 */ /* 0x000fe4000ff1e03f */
[----:B------:R-:W-:Y:S02]  /*00d0*/  UIADD3 UR4, UP1, UR4, 0x1f0, URZ ;  /* 0x000001f004047890 */ /* 0x000fe4000ff3e03f */
[----:B------:R-:W-:Y:S02]  /*00e0*/  UIADD3.X UR7, URZ, UR5, URZ, UP0, !UPT ;  /* 0x000000053f077290 */ /* 0x000fe400087fe43f */
[----:B------:R-:W-:-:S07]  /*00f0*/  UIADD3.X UR5, URZ, UR5, URZ, UP1, !UPT ;  /* 0x000000053f057290 */ /* 0x000fce0008ffe43f */
[----:B------:R0:W-:Y:S02]  /*0100*/  UTMACCTL.PF [UR6] ;  /* 0x00000000060079b9 */ /* 0x0001e40008040000 */
[----:B------:R0:W-:Y:S02]  /*0110*/  UTMACCTL.PF [UR4] ;  /* 0x00000000040079b9 */ /* 0x0001e40008040000 */
[----:B0-----:R-:W-:Y:S01]  /*0120*/  NOP ;  /* 0x0000000000007918 */ /* 0x001fe20000000000 */
.L_x_1:
[----:B------:R-:W-:Y:S05]  /*0130*/  BSYNC B0 ;  /* 0x0000000000007941 */ /* 0x000fea0003800000 */
.L_x_0:
[----:B------:R-:W0:Y:S02]  /*0140*/  SHFL.IDX PT, R3, R0, RZ, 0x1f ;  /* 0x00001fff00037589 */ /* 0x000e2400000e0000 */
[----:B0-----:R-:W-:-:S13]  /*0150*/  ISETP.NE.AND P0, PT, R3, RZ, PT ;  /* 0x000000ff0300720c */ /* 0x001fda0003f05270 */
[----:B------:R-:W-:Y:S05]  /*0160*/  @P0 BRA `(.L_x_2) ;  /* 0x0000000000680947 */ /* 0x000fea0003800000 */
[----:B------:R-:W0:Y:S01]  /*0170*/  S2UR UR8, SR_CgaCtaId ;  /* 0x00000000000879c3 */ /* 0x000e220000008800 */
[----:B------:R-:W-:Y:S01]  /*0180*/  UMOV UR4, 0x400 ;  /* 0x0000040000047882 */ /* 0x000fe20000000000 */
[----:B------:R-:W-:Y:S01]  /*0190*/  UMOV UR5, 0x1 ;  /* 0x0000000100057882 */ /* 0x000fe20000000000 */
[----:B------:R-:W-:Y:S01]  /*01a0*/  UMOV UR6, 0x80 ;  /* 0x0000008000067882 */ /* 0x000fe20000000000 */
[----:B------:R-:W-:Y:S01]  /*01b0*/  ELECT P0, URZ, PT ;  /* 0x00000000003f782f */ /* 0x000fe20003800000 */
[----:B------:R-:W-:-:S04]  /*01c0*/  UIADD3 UR6, -UR6, 0x100000, URZ ;  /* 0x0010000006067890 */ /* 0x000fc8000fffe13f */
[----:B------:R-:W-:Y:S02]  /*01d0*/  USHF.L.U32 UR7, UR6, 0xb, URZ ;  /* 0x0000000b06077899 */ /* 0x000fe4000800063f */
[----:B------:R-:W-:Y:S02]  /*01e0*/  USHF.L.U32 UR6, UR6, 0x1, URZ ;  /* 0x0000000106067899 */ /* 0x000fe4000800063f */
[----:B0-----:R-:W-:Y:S02]  /*01f0*/  ULEA UR8, UR8, UR4, 0x18 ;  /* 0x0000000408087291 */ /* 0x001fe4000f8ec03f */
[----:B------:R-:W-:-:S04]  /*0200*/  UIADD3 UR4, -UR5, 0x100000, URZ ;  /* 0x0010000005047890 */ /* 0x000fc8000fffe13f */
[----:B------:R-:W-:Y:S02]  /*0210*/  USHF.L.U32 UR5, UR4, 0xb, URZ ;  /* 0x0000000b04057899 */ /* 0x000fe4000800063f */
[----:B------:R-:W-:Y:S01]  /*0220*/  USHF.L.U32 UR4, UR4, 0x1, URZ ;  /* 0x0000000104047899 */ /* 0x000fe2000800063f */
[----:B------:R-:W0:Y:S11]  /*0230*/  FENCE.VIEW.ASYNC.S ;  /* 0x00000000000073c6 */ /* 0x000e360000000000 */
[----:B0-----:R0:W1:Y:S01]  /*0240*/  SYNCS.EXCH.64 URZ, [UR8], UR4 ;  /* 0x00000004083f75b2 */ /* 0x0010620008000100 */
[----:B------:R0:W2:Y:S01]  /*0250*/  SYNCS.EXCH.64 URZ, [UR8+0x30], UR6 ;  /* 0x00003006083f75b2 */ /* 0x0000a20008000100 */
[----:B------:R0:W3:Y:S01]  /*0260*/  SYNCS.EXCH.64 URZ, [UR8+0x8], UR4 ;  /* 0x00000804083f75b2 */ /* 0x0000e20008000100 */
[----:B------:R0:W4:Y:S01]  /*0270*/  SYNCS.EXCH.64 URZ, [UR8+0x38], UR6 ;  /* 0x00003806083f75b2 */ /* 0x0001220008000100 */
[----:B------:R0:W0:Y:S01]  /*0280*/  SYNCS.EXCH.64 URZ, [UR8+0x10], UR4 ;  /* 0x00001004083f75b2 */ /* 0x0000220008000100 */
[----:B------:R0:W0:Y:S01]  /*0290*/  SYNCS.EXCH.64 URZ, [UR8+0x40], UR6 ;  /* 0x00004006083f75b2 */ /* 0x0000220008000100 */
[----:B------:R0:W0:Y:S01]  /*02a0*/  SYNCS.EXCH.64 URZ, [UR8+0x18], UR4 ;  /* 0x00001804083f75b2 */ /* 0x0000220008000100 */
[----:B------:R0:W0:Y:S01]  /*02b0*/  SYNCS.EXCH.64 URZ, [UR8+0x48], UR6 ;  /* 0x00004806083f75b2 */ /* 0x0000220008000100 */
[----:B------:R0:W0:Y:S01]  /*02c0*/  SYNCS.EXCH.64 URZ, [UR8+0x20], UR4 ;  /* 0x00002004083f75b2 */ /* 0x0000220008000100 */
[----:B------:R0:W0:Y:S01]  /*02d0*/  SYNCS.EXCH.64 URZ, [UR8+0x50], UR6 ;  /* 0x00005006083f75b2 */ /* 0x0000220008000100 */
[----:B------:R0:W0:Y:S01]  /*02e0*/  SYNCS.EXCH.64 URZ, [UR8+0x28], UR4 ;  /* 0x00002804083f75b2 */ /* 0x0000220008000100 */
[----:B------:R0:W0:Y:S01]  /*02f0*/  SYNCS.EXCH.64 URZ, [UR8+0x58], UR6 ;  /* 0x00005806083f75b2 */ /* 0x0000220008000100 */
[----:B------:R-:W-:Y:S01]  /*0300*/  NOP ;  /* 0x0000000000007918 */ /* 0x000fe20000000000 */
.L_x_2:
[----:B------:R-:W5:Y:S01]  /*0310*/  SHFL.IDX PT, R6, R0, RZ, 0x1f ;  /* 0x00001fff00067589 */ /* 0x000f6200000e0000 */
[----:B------:R-:W-:Y:S01]  /*0320*/  ELECT P0, URZ, PT ;  /* 0x00000000003f782f */ /* 0x000fe20003800000 */
[----:B------:R-:W-:Y:S01]  /*0330*/  NOP ;  /* 0x0000000000007918 */ /* 0x000fe20000000000 */
[----:B------:R-:W-:Y:S01]  /*0340*/  ELECT P1, URZ, PT ;  /* 0x00000000003f782f */ /* 0x000fe20003820000 */
[----:B------:R-:W1:Y:S01]  /*0350*/  SHFL.IDX PT, R3, R0, RZ, 0x1f ;  /* 0x00001fff00037589 */ /* 0x000e6200000e0000 */
[----:B0-----:R-:W-:Y:S01]  /*0360*/  UMOV UR4, 0x20 ;  /* 0x0000002000047882 */ /* 0x001fe20000000000 */
[----:B------:R-:W-:Y:S01]  /*0370*/  UMOV UR11, 0x80 ;  /* 0x00000080000b7882 */ /* 0x000fe20000000000 */
[----:B------:R-:W-:Y:S01]  /*0380*/  NOP ;  /* 0x0000000000007918 */ /* 0x000fe20000000000 */
[C---:B------:R-:W-:Y:S01]  /*0390*/  VIADD R33, R8.reuse, 0xffffffff ;  /* 0xffffffff08217836 */ /* 0x040fe20000000000 */
[----:B------:R-:W0:Y:S01]  /*03a0*/  SHFL.IDX PT, R5, R5, RZ, 0x1f ;  /* 0x00001fff05057589 */ /* 0x000e2200000e0000 */
[----:B------:R-:W-:Y:S01]  /*03b0*/  ULDC.64 UR36, c[0x0][0x208] ;  /* 0x0000820000247ab9 */ /* 0x000fe20000000a00 */
[----:B------:R-:W-:-:S02]  /*03c0*/  ISETP.NE.AND P2, PT, R8, RZ, PT ;  /* 0x000000ff0800720c */ /* 0x000fc40003f45270 */
[----:B------:R-:W-:Y:S02]  /*03d0*/  ISETP.GE.U32.AND P3, PT, R33, 0x2, PT ;  /* 0x000000022100780c */ /* 0x000fe40003f66070 */
[----:B-----5:R-:W-:Y:S02]  /*03e0*/  ISETP.NE.OR P0, PT, R6, RZ, !P0 ;  /* 0x000000ff0600720c */ /* 0x020fe40004705670 */
[----:B-1----:R-:W-:Y:S02]  /*03f0*/  ISETP.NE.OR P1, PT, R3, RZ, !P1 ;  /* 0x000000ff0300720c */ /* 0x002fe40004f25670 */
[----:B------:R-:W-:-:S04]  /*0400*/  SHF.R.S32.HI R3, RZ, 0x1f, R2 ;  /* 0x0000001fff037819 */ /* 0x000fc80000011402 */
[----:B------:R-:W-:-:S05]  /*0410*/  LEA.HI R3, R3, R2, RZ, 0x2 ;  /* 0x0000000203037211 */ /* 0x000fca00078f10ff */
[----:B------:R-:W-:Y:S01]  /*0420*/  VOTEU.ALL UP0, P0 ;  /* 0x00000000003f7886 */ /* 0x000fe20000000000 */
[----:B------:R-:W-:Y:S01]  /*0430*/  LOP3.LUT R3, R3, 0xfffffffc, RZ, 0xc0, !PT ;  /* 0xfffffffc03037812 */ /* 0x000fe200078ec0ff */
[----:B------:R-:W-:-:S03]  /*0440*/  VOTEU.ALL UP1, P1 ;  /* 0x00000000003f7886 */ /* 0x000fc60000820000 */
[----:B------:R-:W1:Y:S01]  /*0450*/  @!UP0 S2UR UR7, SR_CgaCtaId ;  /* 0x00000000000789c3 */ /* 0x000e620000008800 */
[----:B------:R-:W-:Y:S01]  /*0460*/  @!UP0 UMOV UR6, 0x400 ;  /* 0x0000040000068882 */ /* 0x000fe20000000000 */
[----:B------:R-:W-:-:S04]  /*0470*/  @!UP0 UIADD3 UR4, -UR4, 0x100000, URZ ;  /* 0x0010000004048890 */ /* 0x000fc8000fffe13f */
[----:B------:R-:W-:Y:S02]  /*0480*/  @!UP0 USHF.L.U32 UR5, UR4, 0xb, URZ ;  /* 0x0000000b04058899 */ /* 0x000fe4000800063f */
[----:B------:R-:W-:Y:S01]  /*0490*/  @!UP0 USHF.L.U32 UR4, UR4, 0x1, URZ ;  /* 0x0000000104048899 */ /* 0x000fe2000800063f */
[----:B------:R-:W-:Y:S01]  /*04a0*/  IMAD.IADD R0, R2, 0x1, -R3 ;  /* 0x0000000102007824 */ /* 0x000fe200078e0a03 */
[----:B------:R-:W-:Y:S01]  /*04b0*/  @!UP1 UMOV UR9, 0x400 ;  /* 0x0000040000099882 */ /* 0x000fe20000000000 */
[----:B------:R-:W-:Y:S01]  /*04c0*/  VOTEU.ALL UP2, P1 ;  /* 0x00000000003f7886 */ /* 0x000fe20000840000 */
[----:B------:R-:W-:Y:S01]  /*04d0*/  VOTEU.ALL UP3, P1 ;  /* 0x00000000003f7886 */ /* 0x000fe20000860000 */
[----:B------:R-:W-:Y:S01]  /*04e0*/  VOTEU.ALL UP4, P1 ;  /* 0x00000000003f7886 */ /* 0x000fe20000880000 */
[----:B------:R-:W5:Y:S01]  /*04f0*/  @!UP1 S2UR UR10, SR_CgaCtaId ;  /* 0x00000000000a99c3 */ /* 0x000f620000008800 */
[----:B------:R-:W-:Y:S01]  /*0500*/  VOTEU.ALL UP5, P1 ;  /* 0x00000000003f7886 */ /* 0x000fe200008a0000 */
[----:B------:R-:W-:-:S04]  /*0510*/  SHF.R.S32.HI R3, RZ, 0x1f, R4 ;  /* 0x0000001fff037819 */ /* 0x000fc80000011404 */
[----:B------:R-:W-:-:S04]  /*0520*/  LEA.HI R3, R3, R4, RZ, 0x7 ;  /* 0x0000000403037211 */ /* 0x000fc800078f38ff */
[----:B------:R-:W-:-:S05]  /*0530*/  LOP3.LUT R3, R3, 0xffffff80, RZ, 0xc0, !PT ;  /* 0xffffff8003037812 */ /* 0x000fca00078ec0ff */
[----:B------:R-:W-:Y:S01]  /*0540*/  IMAD.IADD R3, R4, 0x1, -R3 ;  /* 0x0000000104037824 */ /* 0x000fe200078e0a03 */
[----:B-1----:R-:W-:Y:S02]  /*0550*/  @!UP0 ULEA UR8, UR7, UR6, 0x18 ;  /* 0x0000000607088291 */ /* 0x002fe4000f8ec03f */
[----:B------:R-:W-:-:S04]  /*0560*/  @!UP1 UIADD3 UR6, -UR11, 0x100000, URZ ;  /* 0x001000000b069890 */ /* 0x000fc8000fffe13f */
[----:B------:R-:W-:Y:S02]  /*0570*/  @!UP1 USHF.L.U32 UR7, UR6, 0xb, URZ ;  /* 0x0000000b06079899 */ /* 0x000fe4000800063f */
[----:B------:R-:W-:Y:S01]  /*0580*/  @!UP1 USHF.L.U32 UR6, UR6, 0x1, URZ ;  /* 0x0000000106069899 */ /* 0x000fe2000800063f */
[----:B------:R-:W-:Y:S01]  /*0590*/  VOTEU.ALL UP0, P0 ;  /* 0x00000000003f7886 */ /* 0x000fe20000000000 */
[----:B-----5:R-:W-:Y:S01]  /*05a0*/  @!UP1 ULEA UR9, UR10, UR9, 0x18 ;  /* 0x000000090a099291 */ /* 0x020fe2000f8ec03f */
[----:B------:R-:W-:Y:S02]  /*05b0*/  VOTEU.ALL UP1, P0 ;  /* 0x00000000003f7886 */ /* 0x000fe40000020000 */
[----:B------:R-:W-:Y:S01]  /*05c0*/  ULDC.64 UR10, c[0x0][0x598] ;  /* 0x00016600000a7ab9 */ /* 0x000fe20000000a00 */
[----:B------:R-:W-:Y:S01]  /*05d0*/  ISETP.NE.AND P0, PT, R0, 0x3, PT ;  /* 0x000000030000780c */ /* 0x000fe20003f05270 */
[----:B------:R-:W1:Y:S02]  /*05e0*/  FENCE.VIEW.ASYNC.S ;  /* 0x00000000000073c6 */ /* 0x000e640000000000 */
[----:B-1----:R1:W2:Y:S01]  /*05f0*/  @!UP0 SYNCS.EXCH.64 URZ, [UR8+0x90], UR4 ;  /* 0x00009004083f85b2 */ /* 0x0022a20008000100 */
[----:B------:R-:W-:-:S02]  /*0600*/  ISETP.NE.U32.AND P1, PT, RZ, UR10, PT ;  /* 0x0000000aff007c0c */ /* 0x000fc4000bf25070 */
[----:B------:R-:W-:Y:S02]  /*0610*/  ISETP.EQ.OR P0, PT, R0, RZ, !P0 ;  /* 0x000000ff0000720c */ /* 0x000fe40004702670 */
[----:B------:R-:W-:Y:S02]  /*0620*/  ISETP.NE.AND.EX P1, PT, RZ, UR11, PT, P1 ;  /* 0x0000000bff007c0c */ /* 0x000fe4000bf25310 */
[----:B------:R-:W-:-:S04]  /*0630*/  ISETP.EQ.AND P0, PT, R8, RZ, P0 ;  /* 0x000000ff0800720c */ /* 0x000fc80000702270 */
[----:B------:R-:W-:-:S04]  /*0640*/  SEL R16, RZ, 0x1, !P0 ;  /* 0x00000001ff107807 */ /* 0x000fc80004000000 */
[----:B------:R-:W-:Y:S01]  /*0650*/  SEL R16, R16, 0x2, P3 ;  /* 0x0000000210107807 */ /* 0x000fe20001800000 */
[----:B------:R1:W2:Y:S01]  /*0660*/  @!UP1 SYNCS.EXCH.64 URZ, [UR8+0x98], UR4 ;  /* 0x00009804083f95b2 */ /* 0x0002a20008000100 */
[----:B------:R-:W-:Y:S01]  /*0670*/  NOP ;  /* 0x0000000000007918 */ /* 0x000fe20000000000 */
[----:B------:R1:W2:Y:S01]  /*0680*/  @!UP2 SYNCS.EXCH.64 URZ, [UR9+0x70], UR6 ;  /* 0x00007006093fa5b2 */ /* 0x0002a20008000100 */
[----:B------:R1:W2:Y:S01]  /*0690*/  @!UP3 SYNCS.EXCH.64 URZ, [UR9+0x78], UR6 ;  /* 0x00007806093fb5b2 */ /* 0x0002a20008000100 */
[----:B------:R1:W2:Y:S01]  /*06a0*/  @!UP4 SYNCS.EXCH.64 URZ, [UR9+0x80], UR6 ;  /* 0x00008006093fc5b2 */ /* 0x0002a20008000100 */
[----:B------:R1:W2:Y:S01]  /*06b0*/  @!UP5 SYNCS.EXCH.64 URZ, [UR9+0x88], UR6 ;  /* 0x00008806093fd5b2 */ /* 0x0002a20008000100 */
[----:B------:R-:W-:Y:S01]  /*06c0*/  NOP ;  /* 0x0000000000007918 */ /* 0x000fe20000000000 */
[----:B--234-:R-:W-:Y:S06]  /*06d0*/  BAR.SYNC.DEFER_BLOCKING 0x0 ;  /* 0x0000000000007b1d */ /* 0x01cfec0000010000 */
[----:B01----:R-:W-:Y:S05]  /*06e0*/  @!P1 BRA `(.L_x_3) ;  /* 0x00000000001c9947 */ /* 0x003fea0003800000 */
[----:B------:R-:W0:Y:S02]  /*06f0*/  LDC.64 R6, c[0x0][0x598] ;  /* 0x00016600ff067b82 */ /* 0x000e240000000a00 */
[----:B0-----:R-:W2:Y:S02]  /*0700*/  LDG.E.64 R6, desc[UR36][R6.64] ;  /* 0x0000002406067981 */ /* 0x001ea4000c1e1b00 */
[----:B--2---:R-:W-:-:S04]  /*0710*/  ISETP.NE.U32.AND P0, PT, R6, RZ, PT ;  /* 0x000000ff0600720c */ /* 0x004fc80003f05070 */
[----:B------:R-:W-:-:S13]  /*0720*/  ISETP.NE.AND.EX P0, PT, R7, RZ, PT, P0 ;  /* 0x000000ff0700720c */ /* 0x000fda0003f05300 */
[----:B------:R-:W-:Y:S05]  /*0730*/  @!P0 BRA `(.L_x_3) ;  /* 0x0000000000088947 */ /* 0x000fea0003800000 */
[----:B------:R1:W5:Y:S01]  /*0740*/  LD.E R153, desc[UR36][R6.64] ;  /* 0x0000002406997980 */ /* 0x000362000c101900 */
[----:B------:R-:W-:Y:S05]  /*0750*/  BRA `(.L_x_4) ;  /* 0x0000000000247947 */ /* 0x000fea0003800000 */
.L_x_3:
[----:B------:R-:W-:Y:S02]  /*0760*/  ULDC.64 UR4, c[0x0][0x588] ;  /* 0x0001620000047ab9 */ /* 0x000fe40000000a00 */
[----:B------:R-:W-:-:S04]  /*0770*/  ISETP.NE.U32.AND P0, PT, RZ, UR4, PT ;  /* 0x00000004ff007c0c */ /* 0x000fc8000bf05070 */
[----:B------:R-:W-:-:S13]  /*0780*/  ISETP.NE.AND.EX P0, PT, RZ, UR5, PT, P0 ;  /* 0x00000005ff007c0c */ /* 0x000fda000bf05300 */
[----:B------:R-:W-:Y:S05]  /*0790*/  @!P0 BRA `(.L_x_5) ;  /* 0x00000000000c8947 */ /* 0x000fea0003800000 */
[----:B------:R-:W0:Y:S02]  /*07a0*/  LDC.64 R6, c[0x0][0x588] ;  /* 0x00016200ff067b82 */ /* 0x000e240000000a00 */
[----:B0-----:R0:W5:Y:S01]  /*07b0*/  LDG.E R153, desc[UR36][R6.64] ;  /* 0x0000002406997981 */ /* 0x001162000c1e1900 */
[----:B------:R-:W-:Y:S05]  /*07c0*/  BRA `(.L_x_4) ;  /* 0x0000000000087947 */ /* 0x000fea0003800000 */
.L_x_5:
[----:B------:R-:W-:Y:S02]  /*07d0*/  ULDC UR4, c[0x0][0x580] ;  /* 0x0001600000047ab9 */ /* 0x000fe40000000800 */
[----:B------:R-:W-:-:S07]  /*07e0*/  IMAD.U32 R153, RZ, RZ, UR4 ;  /* 0x00000004ff997e24 */ /* 0x000fce000f8e00ff */
.L_x_4:
[----:B------:R-:W-:Y:S02]  /*07f0*/  ULDC.64 UR4, c[0x0][0x5a0] ;  /* 0x0001680000047ab9 */ /* 0x000fe40000000a00 */
[----:B------:R-:W-:-:S04]  /*0800*/  ISETP.NE.U32.AND P0, PT, RZ, UR4, PT ;  /* 0x00000004ff007c0c */ /* 0x000fc8000bf05070 */
[----:B------:R-:W-:-:S13]  /*0810*/  ISETP.NE.AND.EX P0, PT, RZ, UR5, PT, P0 ;  /* 0x00000005ff007c0c */ /* 0x000fda000bf05300 */
[----:B------:R-:W-:Y:S05]  /*0820*/  @!P0 BRA `(.L_x_6) ;  /* 0x00000000001c8947 */ /* 0x000fea0003800000 */
[----:B01----:R-:W0:Y:S02]  /*0830*/  LDC.64 R6, c[0x0][0x5a0] ;  /* 0x00016800ff067b82 */ /* 0x003e240000000a00 */
[----:B0-----:R-:W2:Y:S02]  /*0840*/  LDG.E.64 R6, desc[UR36][R6.64] ;  /* 0x0000002406067981 */ /* 0x001ea4000c1e1b00 */
[----:B--2---:R-:W-:-:S04]  /*0850*/  ISETP.NE.U32.AND P0, PT, R6, RZ, PT ;  /* 0x000000ff0600720c */ /* 0x004fc80003f05070 */
[----:B------:R-:W-:-:S13]  /*0860*/  ISETP.NE.AND.EX P0, PT, R7, RZ, PT, P0 ;  /* 0x000000ff0700720c */ /* 0x000fda0003f05300 */
[----:B------:R-:W-:Y:S05]  /*0870*/  @!P0 BRA `(.L_x_6) ;  /* 0x0000000000088947 */ /* 0x000fea0003800000 */
[----:B------:R3:W5:Y:S01]  /*0880*/  LD.E R152, desc[UR36][R6.64] ;  /* 0x0000002406987980 */ /* 0x000762000c101900 */
[----:B------:R-:W-:Y:S05]  /*0890*/  BRA `(.L_x_7) ;  /* 0x0000000000247947 */ /* 0x000fea0003800000 */
.L_x_6:
[----:B------:R-:W-:Y:S02]  /*08a0*/  ULDC.64 UR4, c[0x0][0x590] ;  /* 0x0001640000047ab9 */ /* 0x000fe40000000a00 */
[----:B------:R-:W-:-:S04]  /*08b0*/  ISETP.NE.U32.AND P0, PT, RZ, UR4, PT ;  /* 0x00000004ff007c0c */ /* 0x000fc8000bf05070 */
[----:B------:R-:W-:-:S13]  /*08c0*/  ISETP.NE.AND.EX P0, PT, RZ, UR5, PT, P0 ;  /* 0x00000005ff007c0c */ /* 0x000fda000bf05300 */
[----:B------:R-:W-:Y:S05]  /*08d0*/  @!P0 BRA `(.L_x_8) ;  /* 0x00000000000c8947 */ /* 0x000fea0003800000 */
[----:B01----:R-:W0:Y:S02]  /*08e0*/  LDC.64 R6, c[0x0][0x590] ;  /* 0x00016400ff067b82 */ /* 0x003e240000000a00 */
[----:B0-----:R2:W5:Y:S01]  /*08f0*/  LDG.E R152, desc[UR36][R6.64] ;  /* 0x0000002406987981 */ /* 0x001562000c1e1900 */
[----:B------:R-:W-:Y:S05]  /*0900*/  BRA `(.L_x_7) ;  /* 0x0000000000087947 */ /* 0x000fea0003800000 */
.L_x_8:
[----:B------:R-:W-:Y:S02]  /*0910*/  ULDC UR4, c[0x0][0x584] ;  /* 0x0001610000047ab9 */ /* 0x000fe40000000800 */
[----:B------:R-:W-:-:S07]  /*0920*/  IMAD.U32 R152, RZ, RZ, UR4 ;  /* 0x00000004ff987e24 */ /* 0x000fce000f8e00ff */
.L_x_7:
[----:B------:R-:W4:Y:S01]  /*0930*/  LDC R2, c[0x0][0x65c] ;  /* 0x00019700ff027b82 */ /* 0x000f220000000800 */
[----:B------:R-:W4:Y:S01]  /*0940*/  S2R R14, SR_CTAID.Y ;  /* 0x00000000000e7919 */ /* 0x000f220000002600 */
[----:B------:R-:W-:Y:S01]  /*0950*/  ULDC UR6, c[0x0][0x28c] ;  /* 0x0000a30000067ab9 */ /* 0x000fe20000000800 */
[----:B------:R-:W-:Y:S01]  /*0960*/  ISETP.NE.AND P0, PT, R8, 0x2, PT ;  /* 0x000000020800780c */ /* 0x000fe20003f05270 */
[----:B------:R-:W-:Y:S01]  /*0970*/  UIADD3 UR6, UR6, 0x1f, URZ ;  /* 0x0000001f06067890 */ /* 0x000fe2000fffe03f */
[----:B0123--:R-:W0:Y:S01]  /*0980*/  S2R R6, SR_CTAID.X ;  /* 0x0000000000067919 */ /* 0x00fe220000002500 */
[----:B------:R-:W-:Y:S01]  /*0990*/  IMAD.MOV.U32 R7, RZ, RZ, RZ ;  /* 0x000000ffff077224 */ /* 0x000fe200078e00ff */
[----:B------:R-:W-:Y:S01]  /*09a0*/  UMOV UR38, URZ ;  /* 0x0000003f00267c82 */ /* 0x000fe20008000000 */
[----:B------:R-:W-:Y:S01]  /*09b0*/  USHF.R.S32.HI UR7, URZ, 0x1f, UR6 ;  /* 0x0000001f3f077899 */ /* 0x000fe20008011406 */
[----:B------:R-:W-:Y:S01]  /*09c0*/  UMOV UR39, URZ ;  /* 0x0000003f00277c82 */ /* 0x000fe20008000000 */
[----:B------:R-:W-:-:S02]  /*09d0*/  ULDC.64 UR8, c[0x0][0x650] ;  /* 0x0001940000087ab9 */ /* 0x000fc40000000a00 */
[----:B------:R-:W-:-:S04]  /*09e0*/  ULEA.HI UR7, UR7, UR6, URZ, 0x5 ;  /* 0x0000000607077291 */ /* 0x000fc8000f8f283f */
[----:B------:R-:W-:Y:S01]  /*09f0*/  USHF.R.S32.HI UR40, URZ, 0x5, UR7 ;  /* 0x000000053f287899 */ /* 0x000fe20008011407 */
[----:B----4-:R-:W-:-:S13]  /*0a00*/  ISETP.NE.AND P1, PT, R2, 0x1, PT ;  /* 0x000000010200780c */ /* 0x010fda0003f25270 */
[----:B------:R-:W0:Y:S01]  /*0a10*/  @P1 LDC R19, c[0x0][0x10] ;  /* 0x00000400ff131b82 */ /* 0x000e220000000800 */
[----:B------:R-:W-:Y:S02]  /*0a20*/  @P1 IMAD.MOV.U32 R8, RZ, RZ, R14 ;  /* 0x000000ffff081224 */ /* 0x000fe400078e000e */
[----:B------:R-:W-:Y:S02]  /*0a30*/  @P1 IMAD.MOV.U32 R9, RZ, RZ, RZ ;  /* 0x000000ffff091224 */ /* 0x000fe400078e00ff */
[----:B------:R-:W-:-:S03]  /*0a40*/  @P1 IMAD.MOV.U32 R17, RZ, RZ, RZ ;  /* 0x000000ffff111224 */ /* 0x000fc600078e00ff */
[----:B------:R-:W1:Y:S01]  /*0a50*/  @!P1 LDC R11, c[0x0][0xc] ;  /* 0x00000300ff0b9b82 */ /* 0x000e620000000800 */
[----:B------:R-:W-:Y:S01]  /*0a60*/  ULDC UR4, c[0x0][0xc] ;  /* 0x0000030000047ab9 */ /* 0x000fe20000000800 */
[----:B------:R-:W-:Y:S02]  /*0a70*/  ULDC UR5, c[0x0][0x10] ;  /* 0x0000040000057ab9 */ /* 0x000fe40000000800 */
[----:B------:R-:W-:-:S04]  /*0a80*/  UIMAD.WIDE.U32 UR4, UR4, UR5, URZ ;  /* 0x00000005040472a5 */ /* 0x000fc8000f8e003f */
[----:B------:R-:W2:Y:S01]  /*0a90*/  LDC R2, c[0x0][0x14] ;  /* 0x00000500ff027b82 */ /* 0x000ea20000000800 */
[----:B0-----:R-:W-:-:S04]  /*0aa0*/  @P1 IMAD.WIDE.U32 R18, R6, R19, R8 ;  /* 0x0000001306121225 */ /* 0x001fc800078e0008 */
[----:B------:R-:W-:Y:S02]  /*0ab0*/  @P1 IMAD.IADD R17, R19, 0x1, R17 ;  /* 0x0000000113111824 */ /* 0x000fe400078e0211 */
[----:B-1----:R-:W-:-:S04]  /*0ac0*/  @!P1 IMAD.WIDE.U32 R8, R11, R14, R6 ;  /* 0x0000000e0b089225 */ /* 0x002fc800078e0006 */
[----:B------:R-:W-:Y:S02]  /*0ad0*/  @!P1 IMAD.MOV.U32 R18, RZ, RZ, R8 ;  /* 0x000000ffff129224 */ /* 0x000fe400078e0008 */
[----:B------:R-:W-:Y:S02]  /*0ae0*/  @!P1 IMAD.MOV.U32 R17, RZ, RZ, R9 ;  /* 0x000000ffff119224 */ /* 0x000fe400078e0009 */
[----:B--2---:R-:W-:-:S04]  /*0af0*/  IMAD.WIDE.U32 R12, R2, UR4, RZ ;  /* 0x00000004020c7c25 */ /* 0x004fc8000f8e00ff */
[----:B------:R-:W-:Y:S01]  /*0b00*/  IMAD R23, R2, UR5, RZ ;  /* 0x0000000502177c24 */ /* 0x000fe2000f8e02ff */
[----:B------:R0:W-:Y:S03]  /*0b10*/  STL.64 [R1], R12 ;  /* 0x0000000c01007387 */ /* 0x0001e60000100a00 */
[----:B------:R-:W-:Y:S01]  /*0b20*/  IMAD.IADD R23, R13, 0x1, R23 ;  /* 0x000000010d177824 */ /* 0x000fe200078e0217 */
[----:B------:R-:W-:Y:S06]  /*0b30*/  @P0 BRA `(.L_x_9) ;  /* 0x0000000000200947 */ /* 0x000fec0003800000 */
[----:B------:R-:W-:Y:S01]  /*0b40*/  UISETP.GE.U32.AND UP0, UPT, UR40, 0x6, UPT ;  /* 0x000000062800788c */ /* 0x000fe2000bf06070 */
[----:B------:R-:W-:Y:S01]  /*0b50*/  IADD3 R18, P0, R18, R12, RZ ;  /* 0x0000000c12127210 */ /* 0x000fe20007f1e0ff */
[----:B------:R-:W-:Y:S01]  /*0b60*/  UIMAD.WIDE.U32 UR4, UR40, -0x55555555, URZ ;  /* 0xaaaaaaab280478a5 */ /* 0x000fe2000f8e003f */
[----:B------:R-:W-:-:S03]  /*0b70*/  UMOV UR39, URZ ;  /* 0x0000003f00277c82 */ /* 0x000fc60008000000 */
[----:B------:R-:W-:Y:S01]  /*0b80*/  USHF.R.U32.HI UR4, URZ, 0x2, UR5 ;  /* 0x000000023f047899 */ /* 0x000fe20008011605 */
[----:B------:R-:W-:-:S03]  /*0b90*/  IMAD.X R17, R23, 0x1, R17, P0 ;  /* 0x0000000117117824 */ /* 0x000fc600000e0611 */
[----:B------:R-:W-:Y:S02]  /*0ba0*/  UIMAD UR38, UR4, -0x6, UR40 ;  /* 0xfffffffa042678a4 */ /* 0x000fe4000f8e0228 */
[----:B------:R-:W-:-:S12]  /*0bb0*/  @UP0 ULOP3.LUT UR39, UR4, 0x1, URZ, 0xc0, !UPT ;  /* 0x0000000104270892 */ /* 0x000fd8000f8ec03f */
.L_x_9:
[----:B------:R-:W-:Y:S01]  /*0bc0*/  ISETP.GE.U32.AND P0, PT, R18, UR8, PT ;  /* 0x0000000812007c0c */ /* 0x000fe2000bf06070 */
[----:B------:R-:W-:Y:S01]  /*0bd0*/  IMAD.MOV.U32 R19, RZ, RZ, -0x1 ;  /* 0xffffffffff137424 */ /* 0x000fe200078e00ff */
[----:B------:R-:W-:Y:S01]  /*0be0*/  PRMT R8, RZ, 0x7610, R8 ;  /* 0x00007610ff087816 */ /* 0x000fe20000000008 */
[----:B------:R-:W-:Y:S01]  /*0bf0*/  IMAD.MOV.U32 R22, RZ, RZ, -0x1 ;  /* 0xffffffffff167424 */ /* 0x000fe200078e00ff */
[----:B------:R-:W-:Y:S01]  /*0c00*/  ISETP.GE.U32.AND.EX P0, PT, R17, UR9, PT, P0 ;  /* 0x0000000911007c0c */ /* 0x000fe2000bf06100 */
[----:B------:R-:W-:-:S12]  /*0c10*/  IMAD.MOV.U32 R2, RZ, RZ, -0x1 ;  /* 0xffffffffff027424 */ /* 0x000fd800078e00ff */
[----:B------:R-:W-:Y:S05]  /*0c20*/  @P0 BRA `(.L_x_10) ;  /* 0x00000004005c0947 */ /* 0x000fea0003800000 */
[----:B------:R-:W1:Y:S01]  /*0c30*/  LDC.64 R20, c[0x0][0x628] ;  /* 0x00018a00ff147b82 */ /* 0x000e620000000a00 */
[----:B------:R-:W-:Y:S02]  /*0c40*/  IMAD.MOV.U32 R8, RZ, RZ, R18 ;  /* 0x000000ffff087224 */ /* 0x000fe400078e0012 */
[----:B------:R-:W-:-:S05]  /*0c50*/  IMAD.MOV.U32 R9, RZ, RZ, R17 ;  /* 0x000000ffff097224 */ /* 0x000fca00078e0011 */
[----:B------:R-:W2:Y:S08]  /*0c60*/  LDC R2, c[0x0][0x630] ;  /* 0x00018c00ff027b82 */ /* 0x000eb00000000800 */
[----:B------:R-:W3:Y:S01]  /*0c70*/  LDC.64 R24, c[0x0][0x620] ;  /* 0x00018800ff187b82 */ /* 0x000ee20000000a00 */
[----:B-1----:R-:W-:-:S04]  /*0c80*/  ISETP.NE.U32.AND P0, PT, R20, RZ, PT ;  /* 0x000000ff1400720c */ /* 0x002fc80003f05070 */
[----:B------:R-:W-:-:S13]  /*0c90*/  ISETP.NE.AND.EX P0, PT, R21, RZ, PT, P0 ;  /* 0x000000ff1500720c */ /* 0x000fda0003f05300 */
[----:B--23--:R-:W-:Y:S05]  /*0ca0*/  @!P0 BRA `(.L_x_11) ;  /* 0x0000000000288947 */ /* 0x00cfea0003800000 */
[----:B0-----:R-:W0:Y:S02]  /*0cb0*/  LDC R13, c[0x0][0x634] ;  /* 0x00018d00ff0d7b82 */ /* 0x001e240000000800 */
[----:B0-----:R-:W-:-:S05]  /*0cc0*/  IADD3 R13, P0, R18, R13, RZ ;  /* 0x0000000d120d7210 */ /* 0x001fca0007f1e0ff */
[----:B------:R-:W-:-:S04]  /*0cd0*/  IMAD.X R15, RZ, RZ, R17, P0 ;  /* 0x000000ffff0f7224 */ /* 0x000fc800000e0611 */
[----:B------:R-:W-:-:S04]  /*0ce0*/  IMAD.WIDE.U32 R8, R15, R20, RZ ;  /* 0x000000140f087225 */ /* 0x000fc800078e00ff */
[----:B------:R-:W-:-:S04]  /*0cf0*/  IMAD.WIDE.U32 R10, P0, R13, R21, R8 ;  /* 0x000000150d0a7225 */ /* 0x000fc80007800008 */
[----:B------:R-:W-:-:S04]  /*0d00*/  IMAD.WIDE.U32 R8, R13, R20, RZ ;  /* 0x000000140d087225 */ /* 0x000fc800078e00ff */
[----:B------:R-:W-:Y:S01]  /*0d10*/  IMAD.X R13, RZ, RZ, RZ, P0 ;  /* 0x000000ffff0d7224 */ /* 0x000fe200000e06ff */
[----:B------:R-:W-:Y:S01]  /*0d20*/  IADD3 RZ, P0, R9, R10, RZ ;  /* 0x0000000a09ff7210 */ /* 0x000fe20007f1e0ff */
[----:B------:R-:W-:-:S04]  /*0d30*/  IMAD.MOV.U32 R12, RZ, RZ, R11 ;  /* 0x000000ffff0c7224 */ /* 0x000fc800078e000b */
[----:B------:R-:W-:-:S08]  /*0d40*/  IMAD.WIDE.U32.X R8, R15, R21, R12, P0 ;  /* 0x000000150f087225 */ /* 0x000fd000000e040c */
.L_x_11:
[-CC-:B------:R-:W-:Y:S01]  /*0d50*/  SHF.R.U64 R31, R8, R2.reuse, R9.reuse ;  /* 0x00000002081f7219 */ /* 0x180fe20000001209 */
[----:B0-----:R-:W0:Y:S01]  /*0d60*/  LDC R12, c[0x0][0x618] ;  /* 0x00018600ff0c7b82 */ /* 0x001e220000000800 */
[----:B------:R-:W-:Y:S01]  /*0d70*/  SHF.R.U32.HI R7, RZ, R2, R9 ;  /* 0x00000002ff077219 */ /* 0x000fe20000011609 */
[----:B------:R-:W-:Y:S01]  /*0d80*/  ULDC UR4, c[0x0][0x150] ;  /* 0x0000540000047ab9 */ /* 0x000fe20000000800 */
[----:B------:R-:W-:Y:S01]  /*0d90*/  IADD3 R11, P0, RZ, -R31, RZ ;  /* 0x8000001fff0b7210 */ /* 0x000fe20007f1e0ff */
[----:B------:R-:W-:Y:S01]  /*0da0*/  IMAD.MOV.U32 R19, RZ, RZ, R17 ;  /* 0x000000ffff137224 */ /* 0x000fe200078e0011 */
[----:B------:R-:W-:-:S03]  /*0db0*/  I2FP.F32.U32 R2, R6 ;  /* 0x0000000600027245 */ /* 0x000fc60000201000 */
[----:B------:R-:W1:Y:S01]  /*0dc0*/  LDC.64 R26, c[0x0][0x640] ;  /* 0x00019000ff1a7b82 */ /* 0x000e620000000a00 */
[----:B------:R-:W-:Y:S02]  /*0dd0*/  IMAD.X R13, RZ, RZ, ~R7, P0 ;  /* 0x000000ffff0d7224 */ /* 0x000fe400000e0e07 */
[----:B------:R-:W-:Y:S01]  /*0de0*/  FMUL R2, R2, UR4 ;  /* 0x0000000402027c20 */ /* 0x000fe20008400000 */
[----:B------:R-:W-:Y:S01]  /*0df0*/  IMAD.WIDE.U32 R8, R11, R24, R18 ;  /* 0x000000180b087225 */ /* 0x000fe200078e0012 */
[----:B------:R-:W-:-:S03]  /*0e00*/  ULDC UR4, c[0x0][0x154] ;  /* 0x0000550000047ab9 */ /* 0x000fc60000000800 */
[----:B------:R-:W-:Y:S01]  /*0e10*/  IMAD R10, R13, R24, RZ ;  /* 0x000000180d0a7224 */ /* 0x000fe200078e02ff */
[----:B------:R-:W2:Y:S01]  /*0e20*/  LDC R7, c[0x0][0x144] ;  /* 0x00005100ff077b82 */ /* 0x000ea20000000800 */
[----:B------:R-:W3:Y:S02]  /*0e30*/  F2I.U32.TRUNC.NTZ R2, R2 ;  /* 0x0000000200027305 */ /* 0x000ee4000020f000 */
[----:B------:R-:W-:-:S04]  /*0e40*/  IMAD R11, R11, R25, R10 ;  /* 0x000000190b0b7224 */ /* 0x000fc800078e020a */
[----:B------:R-:W-:Y:S01]  /*0e50*/  IMAD.IADD R9, R9, 0x1, R11 ;  /* 0x0000000109097824 */ /* 0x000fe200078e020b */
[----:B------:R-:W4:Y:S01]  /*0e60*/  LDC R22, c[0x0][0x608] ;  /* 0x00018200ff167b82 */ /* 0x000f220000000800 */
[----:B------:R-:W-:-:S03]  /*0e70*/  IMAD.MOV.U32 R11, RZ, RZ, -0x1 ;  /* 0xffffffffff0b7424 */ /* 0x000fc600078e00ff */
[--C-:B0-----:R-:W-:Y:S02]  /*0e80*/  SHF.R.U64 R20, R8, R12, R9.reuse ;  /* 0x0000000c08147219 */ /* 0x101fe40000001209 */
[----:B------:R-:W-:Y:S02]  /*0e90*/  I2FP.F32.U32 R8, R14 ;  /* 0x0000000e00087245 */ /* 0x000fe40000201000 */
[----:B------:R-:W0:Y:S01]  /*0ea0*/  LDC R24, c[0x0][0x658] ;  /* 0x00019600ff187b82 */ /* 0x000e220000000800 */
[----:B-1----:R-:W-:Y:S01]  /*0eb0*/  ISETP.NE.U32.AND P0, PT, R26, RZ, PT ;  /* 0x000000ff1a00720c */ /* 0x002fe20003f05070 */
[----:B---3--:R-:W-:Y:S02]  /*0ec0*/  IMAD.MOV R10, RZ, RZ, -R2 ;  /* 0x000000ffff0a7224 */ /* 0x008fe400078e0a02 */
[----:B------:R-:W-:Y:S01]  /*0ed0*/  FMUL R8, R8, UR4 ;  /* 0x0000000408087c20 */ /* 0x000fe20008400000 */
[----:B------:R-:W-:Y:S02]  /*0ee0*/  SHF.R.U32.HI R9, RZ, R12, R9 ;  /* 0x0000000cff097219 */ /* 0x000fe40000011609 */
[----:B------:R-:W-:Y:S01]  /*0ef0*/  ISETP.NE.AND.EX P0, PT, R27, RZ, PT, P0 ;  /* 0x000000ff1b00720c */ /* 0x000fe20003f05300 */
[----:B------:R1:W3:Y:S01]  /*0f00*/  F2I.U32.TRUNC.NTZ R15, R8 ;  /* 0x00000008000f7305 */ /* 0x0002e2000020f000 */
[----:B------:R-:W1:Y:S01]  /*0f10*/  LDC R19, c[0x0][0x148] ;  /* 0x00005200ff137b82 */ /* 0x000e620000000800 */
[----:B--2---:R-:W-:-:S07]  /*0f20*/  IMAD R2, R7, R10, R6 ;  /* 0x0000000a07027224 */ /* 0x004fce00078e0206 */
[----:B------:R-:W2:Y:S01]  /*0f30*/  LDC R25, c[0x0][0x600] ;  /* 0x00018000ff197b82 */ /* 0x000ea20000000800 */
[-CC-:B----4-:R-:W-:Y:S02]  /*0f40*/  SHF.R.U64 R32, R20, R22.reuse, R9.reuse ;  /* 0x0000001614207219 */ /* 0x190fe40000001209 */
[----:B------:R-:W-:Y:S01]  /*0f50*/  SHF.R.U32.HI R7, RZ, R22, R9 ;  /* 0x00000016ff077219 */ /* 0x000fe20000011609 */
[----:B------:R-:W-:-:S04]  /*0f60*/  IMAD.MOV.U32 R9, RZ, RZ, 0x1 ;  /* 0x00000001ff097424 */ /* 0x000fc800078e00ff */
[----:B------:R-:W4:Y:S01]  /*0f70*/  LDC R28, c[0x0][0x648] ;  /* 0x00019200ff1c7b82 */ /* 0x000f220000000800 */
[-C--:B0-----:R-:W-:Y:S02]  /*0f80*/  SHF.L.U32 R6, R11, R24.reuse, RZ ;  /* 0x000000180b067219 */ /* 0x081fe400000006ff */
[--C-:B------:R-:W-:Y:S02]  /*0f90*/  SHF.R.U64 R22, R32, R24, R7.reuse ;  /* 0x0000001820167219 */ /* 0x100fe40000001207 */
[----:B------:R-:W-:Y:S02]  /*0fa0*/  LOP3.LUT R13, RZ, R6, RZ, 0x33, !PT ;  /* 0x00000006ff0d7212 */ /* 0x000fe400078e33ff */
[-C--:B------:R-:W-:Y:S01]  /*0fb0*/  SHF.R.U32.HI R7, RZ, R24.reuse, R7 ;  /* 0x00000018ff077219 */ /* 0x080fe20000011607 */
[----:B------:R-:W0:Y:S01]  /*0fc0*/  LDC R29, c[0x0][0x638] ;  /* 0x00018e00ff1d7b82 */ /* 0x000e220000000800 */
[----:B------:R-:W-:Y:S01]  /*0fd0*/  SHF.L.U32 R12, R9, R24, RZ ;  /* 0x00000018090c7219 */ /* 0x000fe200000006ff */
[----:B------:R-:W-:-:S06]  /*0fe0*/  IMAD.MOV.U32 R6, RZ, RZ, R22 ;  /* 0x000000ffff067224 */ /* 0x000fcc00078e0016 */
[----:B------:R-:W0:Y:S01]  /*0ff0*/  LDC R30, c[0x0][0x610] ;  /* 0x00018400ff1e7b82 */ /* 0x000e220000000800 */
[----:B-1-3--:R-:W-:Y:S05]  /*1000*/  @!P0 BRA `(.L_x_12) ;  /* 0x0000000000288947 */ /* 0x00afea0003800000 */
[----:B------:R-:W1:Y:S02]  /*1010*/  LDC R11, c[0x0][0x64c] ;  /* 0x00019300ff0b7b82 */ /* 0x000e640000000800 */
[----:B-1----:R-:W-:-:S05]  /*1020*/  IADD3 R11, P0, R22, R11, RZ ;  /* 0x0000000b160b7210 */ /* 0x002fca0007f1e0ff */
        /* <DEDUP_REMOVED lines=8> */
.L_x_12:
[----:B----4-:R-:W-:Y:S01]  /*10b0*/  SHF.R.U64 R6, R6, R28, R7 ;  /* 0x0000001c06067219 */ /* 0x010fe20000001207 */
[----:B--2---:R-:W-:Y:S01]  /*10c0*/  VIADD R7, R25, 0xffffffff ;  /* 0xffffffff19077836 */ /* 0x004fe20000000000 */
[----:B------:R-:W-:Y:S01]  /*10d0*/  LOP3.LUT R13, R32, R13, RZ, 0xc0, !PT ;  /* 0x0000000d200d7212 */ /* 0x000fe200078ec0ff */
[----:B------:R-:W-:Y:S02]  /*10e0*/  IMAD.MOV R15, RZ, RZ, -R15 ;  /* 0x000000ffff0f7224 */ /* 0x000fe400078e0a0f */
[----:B------:R-:W-:Y:S01]  /*10f0*/  IMAD.MOV R8, RZ, RZ, -R6 ;  /* 0x000000ffff087224 */ /* 0x000fe200078e0a06 */
[----:B------:R-:W-:Y:S01]  /*1100*/  LOP3.LUT R7, R20, R7, RZ, 0xc0, !PT ;  /* 0x0000000714077212 */ /* 0x000fe200078ec0ff */
[----:B------:R-:W-:Y:S02]  /*1110*/  IMAD R13, R12, R6, R13 ;  /* 0x000000060c0d7224 */ /* 0x000fe400078e020d */
[----:B------:R-:W-:Y:S02]  /*1120*/  @P1 IMAD R2, R19, R15, R14 ;  /* 0x0000000f13021224 */ /* 0x000fe400078e020e */
[----:B0-----:R-:W-:-:S02]  /*1130*/  IMAD R6, R8, R29, R22 ;  /* 0x0000001d08067224 */ /* 0x001fc400078e0216 */
[----:B------:R-:W-:Y:S02]  /*1140*/  IMAD R2, R13, R30, R2 ;  /* 0x0000001e0d027224 */ /* 0x000fe400078e0202 */
[----:B------:R-:W-:Y:S02]  /*1150*/  IMAD R19, R6, R25, R7 ;  /* 0x0000001906137224 */ /* 0x000fe400078e0207 */
[----:B------:R-:W-:-:S03]  /*1160*/  IMAD.MOV.U32 R8, RZ, RZ, 0x1 ;  /* 0x00000001ff087424 */ /* 0x000fc600078e00ff */
[----:B------:R-:W-:Y:S02]  /*1170*/  SEL R22, R19, R2, !P1 ;  /* 0x0000000213167207 */ /* 0x000fe40004800000 */
[----:B------:R-:W-:Y:S01]  /*1180*/  SEL R19, R2, R19, !P1 ;  /* 0x0000001302137207 */ /* 0x000fe20004800000 */
[----:B------:R-:W-:-:S07]  /*1190*/  IMAD.MOV.U32 R2, RZ, RZ, R31 ;  /* 0x000000ffff027224 */ /* 0x000fce00078e001f */
.L_x_10:
[----:B------:R-:W-:Y:S05]  /*11a0*/  @!P2 BRA `(.L_x_13) ;  /* 0x000000900078a947 */ /* 0x000fea0003800000 */
[----:B------:R-:W-:-:S13]  /*11b0*/  ISETP.GT.U32.AND P0, PT, R33, 0x1, PT ;  /* 0x000000012100780c */ /* 0x000fda0003f04070 */
[----:B------:R-:W-:Y:S05]  /*11c0*/  @P0 EXIT ;  /* 0x000000000000094d */ /* 0x000fea0003800000 */
.L_x_14:
[----:B------:R-:W-:-:S08]  /*11d0*/  NOP ;  /* 0x0000000000007918 */ /* 0x000fd00000000000 */
[----:B------:R-:W1:Y:S02]  /*11e0*/  USETMAXREG.TRY_ALLOC.CTAPOOL UP0, 0xe8 ;  /* 0x000000e8000079c8 */ /* 0x000e640008000600 */
[----:B-1----:R-:W-:-:S13]  /*11f0*/  PLOP3.LUT P0, PT, PT, PT, UP0, 0x80, 0x0 ;  /* 0x000000000000781c */ /* 0x002fda0003f0f008 */
[----:B------:R-:W-:Y:S05]  /*1200*/  @!P0 BRA `(.L_x_14) ;  /* 0xfffffffc00f08947 */ /* 0x000fea000383ffff */
[----:B------:R-:W-:-:S13]  /*1210*/  LOP3.LUT P0, RZ, R8, 0xff, RZ, 0xc0, !PT ;  /* 0x000000ff08ff7812 */ /* 0x000fda000780c0ff */
[----:B------:R-:W-:Y:S05]  /*1220*/  @!P0 EXIT ;  /* 0x000000000000894d */ /* 0x000fea0003800000 */
[----:B------:R-:W1:Y:S01]  /*1230*/  S2UR UR4, SR_CgaCtaId ;  /* 0x00000000000479c3 */ /* 0x000e620000008800 */
[----:B------:R-:W-:Y:S01]  /*1240*/  VIADD R6, R5, 0xffffffff ;  /* 0xffffffff05067836 */ /* 0x000fe20000000000 */
[----:B------:R-:W-:Y:S01]  /*1250*/  SHF.R.S32.HI R0, RZ, 0x1f, R3 ;  /* 0x0000001fff007819 */ /* 0x000fe20000011403 */
[----:B------:R-:W-:Y:S01]  /*1260*/  UMOV UR41, 0x400 ;  /* 0x0000040000297882 */ /* 0x000fe20000000000 */
[----:B------:R-:W-:Y:S01]  /*1270*/  UISETP.LT.AND UP0, UPT, UR40, 0x1, UPT ;  /* 0x000000012800788c */ /* 0x000fe2000bf01270 */
[----:B------:R-:W-:Y:S01]  /*1280*/  LOP3.LUT R172, R16, 0x1, RZ, 0xfc, !PT ;  /* 0x0000000110ac7812 */ /* 0x000fe200078efcff */
[----:B------:R-:W-:Y:S01]  /*1290*/  USHF.L.U32 UR44, UR40, 0x1, URZ ;  /* 0x00000001282c7899 */ /* 0x000fe2000800063f */
[----:B------:R-:W-:Y:S01]  /*12a0*/  R2UR UR42, R6 ;  /* 0x00000000062a72ca */ /* 0x000fe200000e0000 */
[----:B------:R-:W-:Y:S01]  /*12b0*/  USEL UR43, UR40, 0x1, UP0 ;  /* 0x00000001282b7887 */ /* 0x000fe20008000000 */
[CC--:B------:R-:W-:Y:S02]  /*12c0*/  LEA.HI R4, R0.reuse, R3.reuse, RZ, 0x2 ;  /* 0x0000000300047211 */ /* 0x0c0fe400078f10ff */
[----:B------:R-:W-:Y:S01]  /*12d0*/  LEA.HI R0, R0, R3, RZ, 0x5 ;  /* 0x0000000300007211 */ /* 0x000fe200078f28ff */
[----:B------:R-:W-:Y:S01]  /*12e0*/  UIADD3 UR43, -UR43, UR40, URZ ;  /* 0x000000282b2b7290 */ /* 0x000fe2000fffe13f */
[----:B------:R-:W-:-:S02]  /*12f0*/  SHF.R.S32.HI R154, RZ, 0x2, R4 ;  /* 0x00000002ff9a7819 */ /* 0x000fc40000011404 */
[----:B------:R-:W-:Y:S02]  /*1300*/  SHF.R.S32.HI R5, RZ, 0x1f, R4 ;  /* 0x0000001fff057819 */ /* 0x000fe40000011404 */
[----:B------:R-:W-:Y:S02]  /*1310*/  LOP3.LUT R156, R4, 0xfffffffc, RZ, 0xc0, !PT ;  /* 0xfffffffc049c7812 */ /* 0x000fe400078ec0ff */
[----:B------:R-:W-:Y:S01]  /*1320*/  LEA.HI R5, R5, R154, RZ, 0x3 ;  /* 0x0000009a05057211 */ /* 0x000fe200078f18ff */
[----:B------:R-:W-:Y:S01]  /*1330*/  USHF.L.U32 UR42, UR42, 0x3, URZ ;  /* 0x000000032a2a7899 */ /* 0x000fe2000800063f */
[----:B------:R-:W-:Y:S01]  /*1340*/  ISETP.NE.AND P0, PT, R6, RZ, PT ;  /* 0x000000ff0600720c */ /* 0x000fe20003f05270 */
[----:B------:R-:W-:Y:S01]  /*1350*/  IMAD.IADD R156, R3, 0x1, -R156 ;  /* 0x00000001039c7824 */ /* 0x000fe200078e0a9c */
[----:B------:R-:W-:Y:S01]  /*1360*/  LOP3.LUT R5, R5, 0xfffffff8, RZ, 0xc0, !PT ;  /* 0xfffffff805057812 */ /* 0x000fe200078ec0ff */
[----:B-1----:R-:W-:Y:S01]  /*1370*/  ULEA UR41, UR4, UR41, 0x18 ;  /* 0x0000002904297291 */ /* 0x002fe2000f8ec03f */
[----:B------:R-:W-:Y:S01]  /*1380*/  SEL R173, RZ, 0x1, P0 ;  /* 0x00000001ffad7807 */ /* 0x000fe20000000000 */
[----:B------:R-:W-:Y:S01]  /*1390*/  IMAD.U32 R158, RZ, RZ, UR42 ;  /* 0x0000002aff9e7e24 */ /* 0x000fe2000f8e00ff */
[----:B------:R-:W-:Y:S01]  /*13a0*/  ULDC UR4, c[0x0][0x284] ;  /* 0x0000a10000047ab9 */ /* 0x000fe20000000800 */
[----:B------:R-:W-:Y:S01]  /*13b0*/  IMAD.IADD R154, R154, 0x1, -R5 ;  /* 0x000000019a9a7824 */ /* 0x000fe200078e0a05 */
[----:B------:R-:W-:Y:S01]  /*13c0*/  UIADD3 UR45, UR41, 0x70, URZ ;  /* 0x00000070292d7890 */ /* 0x000fe2000fffe03f */
[----:B------:R-:W-:-:S02]  /*13d0*/  SHF.R.S32.HI R5, RZ, 0x5, R0 ;  /* 0x00000005ff057819 */ /* 0x000fc40000011400 */
[C---:B------:R-:W-:Y:S02]  /*13e0*/  LOP3.LUT R160, R158.reuse, 0x8, RZ, 0xc0, !PT ;  /* 0x000000089ea07812 */ /* 0x040fe400078ec0ff */
[--C-:B------:R-:W-:Y:S01]  /*13f0*/  SHF.R.S32.HI R155, RZ, 0x1f, R154.reuse ;  /* 0x0000001fff9b7819 */ /* 0x100fe2000001149a */
[C-C-:B------:R-:W-:Y:S01]  /*1400*/  IMAD R161, R5.reuse, -0x10, -R154.reuse ;  /* 0xfffffff005a17824 */ /* 0x140fe200078e0a9a */
[----:B------:R-:W-:Y:S01]  /*1410*/  LOP3.LUT R158, R158, 0x8, RZ, 0xc, !PT ;  /* 0x000000089e9e7812 */ /* 0x000fe200078e0cff */
[----:B------:R-:W-:Y:S01]  /*1420*/  IMAD.U32 R157, RZ, RZ, UR45 ;  /* 0x0000002dff9d7e24 */ /* 0x000fe2000f8e00ff */
[----:B------:R-:W-:Y:S01]  /*1430*/  LOP3.LUT R160, R160, 0x18, RZ, 0x3c, !PT ;  /* 0x00000018a0a07812 */ /* 0x000fe200078e3cff */
[----:B------:R-:W-:-:S04]  /*1440*/  IMAD.WIDE R154, R5, 0x10, R154 ;  /* 0x00000010059a7825 */ /* 0x000fc800078e029a */
[----:B------:R-:W-:Y:S02]  /*1450*/  VIADD R159, R157, UR42 ;  /* 0x0000002a9d9f7c36 */ /* 0x000fe40008000000 */
[----:B------:R-:W-:-:S07]  /*1460*/  VIADD R161, R161, UR4 ;  /* 0x00000004a1a17c36 */ /* 0x000fce0008000000 */
.L_x_290:
[----:B------:R-:W-:Y:S01]  /*1470*/  SHF.L.U32 R0, R173, 0x1f, RZ ;  /* 0x0000001fad007819 */ /* 0x000fe200000006ff */
[----:B------:R-:W-:Y:S02]  /*1480*/  ULDC UR4, c[0x0][0x28c] ;  /* 0x0000a30000047ab9 */ /* 0x000fe40000000800 */
[----:B------:R-:W-:Y:S01]  /*1490*/  ISETP.LT.AND P1, PT, RZ, UR4, PT ;  /* 0x00000004ff007c0c */ /* 0x000fe2000bf21270 */
[----:B------:R-:W1:Y:S02]  /*14a0*/  SYNCS.PHASECHK.TRANS64.TRYWAIT P0, [R157+UR42], R0 ;  /* 0x000000009d0075a7 */ /* 0x000e64000800016a */
[----:B01-34-:R-:W-:Y:S10]  /*14b0*/  @!P0 BRA `(.L_x_15) ;  /* 0x0000009c00f48947 */ /* 0x01bff40003800000 */
.L_x_314:
[----:B------:R-:W-:Y:S05]  /*14c0*/  @P1 BRA `(.L_x_16) ;  /* 0x0000000000401947 */ /* 0x000fea0003800000 */
[----:B-1----:R-:W-:Y:S01]  /*14d0*/  MOV R0, 0x0 ;  /* 0x0000000000007802 */ /* 0x002fe20000000f00 */
[----:B------:R-:W-:Y:S01]  /*14e0*/  ULDC.64 UR4, c[0x4][0x68] ;  /* 0x01001a0000047ab9 */ /* 0x000fe20000000a00 */
[----:B------:R-:W-:Y:S01]  /*14f0*/  ULDC.64 UR6, c[0x4][0x8] ;  /* 0x0100020000067ab9 */ /* 0x000fe20000000a00 */
[----:B------:R-:W-:Y:S01]  /*1500*/  IMAD.U32 R4, RZ, RZ, UR4 ;  /* 0x00000004ff047e24 */ /* 0x000fe2000f8e00ff */
[----:B------:R1:W2:Y:S01]  /*1510*/  LDC.64 R14, c[0x4][R0] ;  /* 0x01000000000e7b82 */ /* 0x0002a20000000a00 */
[----:B------:R-:W-:Y:S01]  /*1520*/  IMAD.U32 R5, RZ, RZ, UR5 ;  /* 0x00000005ff057e24 */ /* 0x000fe2000f8e00ff */
[----:B------:R-:W-:Y:S01]  /*1530*/  ULDC.64 UR4, c[0x4][0x70] ;  /* 0x01001c0000047ab9 */ /* 0x000fe20000000a00 */
[----:B------:R-:W-:Y:S02]  /*1540*/  IMAD.U32 R10, RZ, RZ, UR6 ;  /* 0x00000006ff0a7e24 */ /* 0x000fe4000f8e00ff */
[----:B------:R-:W-:Y:S02]  /*1550*/  IMAD.U32 R6, RZ, RZ, UR4 ;  /* 0x00000004ff067e24 */ /* 0x000fe4000f8e00ff */
[----:B------:R-:W-:-:S02]  /*1560*/  IMAD.U32 R7, RZ, RZ, UR5 ;  /* 0x00000005ff077e24 */ /* 0x000fc4000f8e00ff */
[----:B------:R-:W-:Y:S02]  /*1570*/  IMAD.U32 R11, RZ, RZ, UR7 ;  /* 0x00000007ff0b7e24 */ /* 0x000fe4000f8e00ff */
[----:B------:R-:W-:Y:S02]  /*1580*/  IMAD.MOV.U32 R8, RZ, RZ, 0x1e1 ;  /* 0x000001e1ff087424 */ /* 0x000fe400078e00ff */
[----:B0-----:R-:W-:Y:S02]  /*1590*/  IMAD.MOV.U32 R12, RZ, RZ, 0x1 ;  /* 0x00000001ff0c7424 */ /* 0x001fe400078e00ff */
[----:B-1----:R-:W-:-:S07]  /*15a0*/  IMAD.MOV.U32 R13, RZ, RZ, RZ ;  /* 0x000000ffff0d7224 */ /* 0x002fce00078e00ff */
[----:B------:R-:W-:-:S07]  /*15b0*/  LEPC R20, `(.L_x_16) ;  /* 0x000000001014794e */ /* 0x000fce0000000000 */
[----:B--2--5:R-:W-:Y:S05]  /*15c0*/  CALL.ABS.NOINC R14 ;  /* 0x000000000e007343 */ /* 0x024fea0003c00000 */
.L_x_16:
[----:B------:R-:W-:-:S13]  /*15d0*/  ISETP.NE.AND P0, PT, R172, 0x3, PT ;  /* 0x00000003ac00780c */ /* 0x000fda0003f05270 */
[----:B------:R-:W-:Y:S05]  /*15e0*/  @!P0 BRA `(.L_x_17) ;  /* 0x0000000000048947 */ /* 0x000fea0003800000 */
[----:B------:R-:W-:Y:S01]  /*15f0*/  BPT.TRAP 0x1 ;  /* 0x000000040000795c */ /* 0x000fe20000300000 */
.L_x_17:
[----:B------:R-:W-:Y:S02]  /*1600*/  IMAD.U32 R3, RZ, RZ, UR38 ;  /* 0x00000026ff037e24 */ /* 0x000fe4000f8e00ff */
[----:B-1----:R-:W-:-:S03]  /*1610*/  IMAD.U32 R0, RZ, RZ, UR39 ;  /* 0x00000027ff007e24 */ /* 0x002fc6000f8e00ff */
[----:B------:R-:W-:Y:S02]  /*1620*/  LEA R3, R3, UR41, 0x3 ;  /* 0x0000002903037c11 */ /* 0x000fe4000f8e18ff */
[----:B------:R-:W-:-:S04]  /*1630*/  SHF.L.U32 R0, R0, 0x1f, RZ ;  /* 0x0000001f00007819 */ /* 0x000fc800000006ff */
[----:B------:R1:W2:Y:S01]  /*1640*/  SYNCS.PHASECHK.TRANS64.TRYWAIT P1, [R3+URZ], R0 ;  /* 0x00000000030075a7 */ /* 0x0002a2000802017f */
[----:B------:R-:W-:Y:S05]  /*1650*/  @!P0 BRA `(.L_x_18) ;  /* 0x0000000000048947 */ /* 0x000fea0003800000 */
[----:B------:R-:W-:Y:S01]  /*1660*/  BPT.TRAP 0x1 ;  /* 0x000000040000795c */ /* 0x000fe20000300000 */
.L_x_18:
[----:B------:R-:W-:-:S05]  /*1670*/  IMAD.U32 R4, RZ, RZ, UR43 ;  /* 0x0000002bff047e24 */ /* 0x000fca000f8e00ff */
[----:B------:R-:W-:Y:S01]  /*1680*/  ISETP.GE.AND P2, PT, R4, 0x1, PT ;  /* 0x000000010400780c */ /* 0x000fe20003f46270 */
[----:B--2---:R-:W-:-:S12]  /*1690*/  @P1 BRA `(.L_x_19) ;  /* 0x0000000000081947 */ /* 0x004fd80003800000 */
[----:B------:R-:W2:Y:S02]  /*16a0*/  SYNCS.PHASECHK.TRANS64.TRYWAIT P1, [R3+URZ], R0 ;  /* 0x00000000030075a7 */ /* 0x000ea4000802017f */
[----:B--2---:R-:W-:Y:S05]  /*16b0*/  @!P1 BRA `(.L_x_20) ;  /* 0x0000009c00889947 */ /* 0x004fea0003800000 */
.L_x_19:
[----:B------:R-:W-:Y:S05]  /*16c0*/  WARPSYNC.ALL ;  /* 0x0000000000007948 */ /* 0x000fea0003800000 */
[----:B------:R-:W-:Y:S01]  /*16d0*/  UIADD3 UR4, UR41, 0x180, URZ ;  /* 0x0000018029047890 */ /* 0x000fe2000fffe03f */
[----:B------:R-:W-:Y:S01]  /*16e0*/  WARPGROUP.ARRIVE ;  /* 0x00000000000079c5 */ /* 0x000fe20000000000 */
[----:B------:R-:W-:Y:S02]  /*16f0*/  UIADD3 UR5, UR41, 0xc180, URZ ;  /* 0x0000c18029057890 */ /* 0x000fe4000fffe03f */
[----:B------:R-:W-:Y:S02]  /*1700*/  USHF.R.U32.HI UR4, URZ, 0x4, UR4 ;  /* 0x000000043f047899 */ /* 0x000fe40008011604 */
[----:B------:R-:W-:-:S02]  /*1710*/  USHF.R.U32.HI UR5, URZ, 0x4, UR5 ;  /* 0x000000043f057899 */ /* 0x000fc40008011605 */
[----:B------:R-:W-:Y:S02]  /*1720*/  ULOP3.LUT UR4, UR4, 0x3fff, URZ, 0xc0, !UPT ;  /* 0x00003fff04047892 */ /* 0x000fe4000f8ec03f */
[----:B------:R-:W-:Y:S02]  /*1730*/  ULOP3.LUT UR5, UR5, 0x3fff, URZ, 0xc0, !UPT ;  /* 0x00003fff05057892 */ /* 0x000fe4000f8ec03f */
[----:B------:R-:W-:Y:S02]  /*1740*/  ULOP3.LUT UR8, UR4, 0x10000, URZ, 0xfc, !UPT ;  /* 0x0001000004087892 */ /* 0x000fe4000f8efc3f */
[----:B------:R-:W-:Y:S02]  /*1750*/  ULOP3.LUT UR9, UR5, 0x10000, URZ, 0xfc, !UPT ;  /* 0x0001000005097892 */ /* 0x000fe4000f8efc3f */
[----:B------:R-:W-:Y:S02]  /*1760*/  ULEA UR10, UR38, UR8, 0x9 ;  /* 0x00000008260a7291 */ /* 0x000fe4000f8e483f */
[----:B------:R-:W-:Y:S01]  /*1770*/  ULEA UR11, UR38, UR9, 0xb ;  /* 0x00000009260b7291 */ /* 0x000fe2000f8e583f */
[----:B------:R-:W-:Y:S01]  /*1780*/  UMOV UR5, 0x40000040 ;  /* 0x4000004000057882 */ /* 0x000fe20000000000 */
[----:B------:R-:W-:-:S03]  /*1790*/  UMOV UR7, 0x40000040 ;  /* 0x4000004000077882 */ /* 0x000fc60000000000 */
[----:B------:R-:W-:Y:S02]  /*17a0*/  UMOV UR4, UR10 ;  /* 0x0000000a00047c82 */ /* 0x000fe40008000000 */
[----:B------:R-:W-:Y:S02]  /*17b0*/  UMOV UR6, UR11 ;  /* 0x0000000b00067c82 */ /* 0x000fe40008000000 */
[----:B------:R-:W-:Y:S01]  /*17c0*/  HGMMA.64x256x8.F32.TF32 R24, gdesc[UR4], RZ, !UPT, gsb0 ;  /* 0x07e00000041879f0 */ /* 0x000fe2000c0028ff */
[----:B------:R-:W-:Y:S02]  /*17d0*/  UIADD3 UR4, UR10, 0x2, URZ ;  /* 0x000000020a047890 */ /* 0x000fe4000fffe03f */
[----:B------:R-:W-:Y:S01]  /*17e0*/  UIADD3 UR6, UR11, 0x2, URZ ;  /* 0x000000020b067890 */ /* 0x000fe2000fffe03f */
[----:B------:R-:W-:Y:S01]  /*17f0*/  UMOV UR5, 0x40000040 ;  /* 0x4000004000057882 */ /* 0x000fe20000000000 */
[----:B------:R-:W-:Y:S01]  /*1800*/  UMOV UR7, 0x40000040 ;  /* 0x4000004000077882 */ /* 0x000fe20000000000 */
[----:B------:R-:W-:-:S02]  /*1810*/  WARPGROUP.DEPBAR.LE gsb0, 0x0 ;  /* 0x00008000000079c5 */ /* 0x000fc40000010000 */
[----:B------:R-:W-:-:S15]  /*1820*/  WARPGROUP.ARRIVE ;  /* 0x00000000000079c5 */ /* 0x000fde0000000000 */
[----:B------:R-:W-:-:S05]  /*1830*/  NOP ;  /* 0x0000000000007918 */ /* 0x000fca0000000000 */
[----:B------:R-:W-:Y:S01]  /*1840*/  HGMMA.64x256x8.F32.TF32 R24, gdesc[UR4], R24, gsb0 ;  /* 0x07e00000041879f0 */ /* 0x000fe20008002818 */
[----:B------:R-:W-:Y:S02]  /*1850*/  UIADD3 UR4, UR10, 0x4, URZ ;  /* 0x000000040a047890 */ /* 0x000fe4000fffe03f */
[----:B------:R-:W-:Y:S01]  /*1860*/  UIADD3 UR6, UR11, 0x4, URZ ;  /* 0x000000040b067890 */ /* 0x000fe2000fffe03f */
[----:B------:R-:W-:Y:S01]  /*1870*/  UMOV UR5, 0x40000040 ;  /* 0x4000004000057882 */ /* 0x000fe20000000000 */
[----:B------:R-:W-:Y:S01]  /*1880*/  UMOV UR7, 0x40000040 ;  /* 0x4000004000077882 */ /* 0x000fe20000000000 */
[----:B------:R-:W-:Y:S02]  /*1890*/  WARPGROUP.DEPBAR.LE gsb0, 0x0 ;  /* 0x00008000000079c5 */ /* 0x000fe40000010000 */
        /* <DEDUP_REMOVED lines=10> */
[----:B------:R-:W-:Y:S03]  /*1940*/  HGMMA.64x256x8.F32.TF32 R24, gdesc[UR4], R24, gsb0 ;  /* 0x07e00000041879f0 */ /* 0x000fe60008002818 */
[----:B------:R-:W-:Y:S02]  /*1950*/  WARPGROUP.DEPBAR.LE gsb0, 0x0 ;  /* 0x00008000000079c5 */ /* 0x000fe40000010000 */
[----:B------:R-:W-:Y:S05]  /*1960*/  @!P2 BRA `(.L_x_21) ;  /* 0x00000004001ca947 */ /* 0x000fea0003800000 */
[----:B------:R-:W-:Y:S01]  /*1970*/  UIADD3 UR4, UR38, 0x1, URZ ;  /* 0x0000000126047890 */ /* 0x000fe2000fffe03f */
[----:B-12---:R-:W-:Y:S01]  /*1980*/  IMAD.U32 R0, RZ, RZ, UR43 ;  /* 0x0000002bff007e24 */ /* 0x006fe2000f8e00ff */
[----:B------:R-:W-:Y:S02]  /*1990*/  UMOV UR11, UR38 ;  /* 0x00000026000b7c82 */ /* 0x000fe40008000000 */
[----:B------:R-:W-:-:S04]  /*19a0*/  UISETP.NE.AND UP0, UPT, UR4, 0x6, UPT ;  /* 0x000000060400788c */ /* 0x000fc8000bf05270 */
[----:B------:R-:W-:Y:S02]  /*19b0*/  USEL UR5, URZ, 0x1, UP0 ;  /* 0x000000013f057887 */ /* 0x000fe40008000000 */
[----:B------:R-:W-:Y:S02]  /*19c0*/  USEL UR10, UR4, URZ, UP0 ;  /* 0x0000003f040a7287 */ /* 0x000fe40008000000 */
[----:B------:R-:W-:-:S06]  /*19d0*/  ULOP3.LUT UR5, UR39, UR5, URZ, 0x3c, !UPT ;  /* 0x0000000527057292 */ /* 0x000fcc000f8e3c3f */
[----:B------:R-:W-:-:S07]  /*19e0*/  IMAD.U32 R5, RZ, RZ, UR5 ;  /* 0x00000005ff057e24 */ /* 0x000fce000f8e00ff */
.L_x_28:
[----:B-12---:R-:W-:Y:S05]  /*19f0*/  @!P0 BRA `(.L_x_22) ;  /* 0x0000000000048947 */ /* 0x006fea0003800000 */
[----:B------:R-:W-:Y:S01]  /*1a00*/  BPT.TRAP 0x1 ;  /* 0x000000040000795c */ /* 0x000fe20000300000 */
.L_x_22:
[----:B------:R-:W-:Y:S01]  /*1a10*/  ULEA UR4, UR10, UR41, 0x3 ;  /* 0x000000290a047291 */ /* 0x000fe2000f8e183f */
[----:B------:R-:W-:-:S08]  /*1a20*/  SHF.L.U32 R3, R5, 0x1f, RZ ;  /* 0x0000001f05037819 */ /* 0x000fd000000006ff */
[----:B------:R1:W2:Y:S01]  /*1a30*/  SYNCS.PHASECHK.TRANS64.TRYWAIT P1, [UR4], R3 ;  /* 0x00000003ff0075a7 */ /* 0x0002a20008020144 */
[----:B------:R-:W-:Y:S05]  /*1a40*/  @!P0 BRA `(.L_x_23) ;  /* 0x0000000000048947 */ /* 0x000fea0003800000 */
[----:B------:R-:W-:Y:S01]  /*1a50*/  BPT.TRAP 0x1 ;  /* 0x000000040000795c */ /* 0x000fe20000300000 */
.L_x_23:
[----:B--2---:R-:W-:Y:S05]  /*1a60*/  @P1 BRA `(.L_x_24) ;  /* 0x0000000000081947 */ /* 0x004fea0003800000 */
[----:B------:R-:W2:Y:S02]  /*1a70*/  SYNCS.PHASECHK.TRANS64.TRYWAIT P1, [UR4], R3 ;  /* 0x00000003ff0075a7 */ /* 0x000ea40008020144 */
[----:B--2---:R-:W-:Y:S05]  /*1a80*/  @!P1 BRA `(.L_x_25) ;  /* 0x0000009800a89947 */ /* 0x004fea0003800000 */
.L_x_24:
[----:B------:R-:W-:Y:S01]  /*1a90*/  ULEA UR12, UR10, UR8, 0x9 ;  /* 0x000000080a0c7291 */ /* 0x000fe2000f8e483f */
[----:B------:R-:W-:Y:S01]  /*1aa0*/  WARPGROUP.ARRIVE ;  /* 0x00000000000079c5 */ /* 0x000fe20000000000 */
[----:B------:R-:W-:Y:S01]  /*1ab0*/  ULEA UR13, UR10, UR9, 0xb ;  /* 0x000000090a0d7291 */ /* 0x000fe2000f8e583f */
[----:B------:R-:W-:Y:S01]  /*1ac0*/  UMOV UR5, 0x40000040 ;  /* 0x4000004000057882 */ /* 0x000fe20000000000 */
[----:B------:R-:W-:-:S03]  /*1ad0*/  UMOV UR7, 0x40000040 ;  /* 0x4000004000077882 */ /* 0x000fc60000000000 */
[----:B------:R-:W-:Y:S02]  /*1ae0*/  UMOV UR4, UR12 ;  /* 0x0000000c00047c82 */ /* 0x000fe40008000000 */
[----:B------:R-:W-:Y:S02]  /*1af0*/  UMOV UR6, UR13 ;  /* 0x0000000d00067c82 */ /* 0x000fe40008000000 */
[----:B------:R-:W-:Y:S01]  /*1b00*/  HGMMA.64x256x8.F32.TF32 R24, gdesc[UR4], R24, gsb0 ;  /* 0x07e00000041879f0 */ /* 0x000fe20008002818 */
        /* <DEDUP_REMOVED lines=26> */
[----:B------:R-:W-:Y:S01]  /*1cb0*/  BPT.TRAP 0x1 ;  /* 0x000000040000795c */ /* 0x000fe20000300000 */
.L_x_26:
[----:B------:R-:W-:Y:S01]  /*1cc0*/  ULEA UR4, UR11, UR41, 0x3 ;  /* 0x000000290b047291 */ /* 0x000fe2000f8e183f */
[----:B------:R-:W-:-:S03]  /*1cd0*/  ISETP.GT.U32.AND P1, PT, R16, 0x1, PT ;  /* 0x000000011000780c */ /* 0x000fc60003f24070 */
[----:B------:R-:W-:-:S04]  /*1ce0*/  UIADD3 UR4, UR4, 0x30, URZ ;  /* 0x0000003004047890 */ /* 0x000fc8000fffe03f */
[----:B------:R-:W-:-:S09]  /*1cf0*/  UPRMT UR4, URZ, 0x654, UR4 ;  /* 0x000006543f047896 */ /* 0x000fd20008000004 */
[----:B------:R-:W-:Y:S01]  /*1d00*/  SYNCS.ARRIVE.TRANS64.RED.A1T0 RZ, [UR4], RZ ;  /* 0x000000ffffff79a7 */ /* 0x000fe20008100404 */
[----:B------:R-:W-:Y:S05]  /*1d10*/  @P1 BRA `(.L_x_27) ;  /* 0x0000000000041947 */ /* 0x000fea0003800000 */
[----:B------:R-:W-:Y:S01]  /*1d20*/  BPT.TRAP 0x1 ;  /* 0x000000040000795c */ /* 0x000fe20000300000 */
.L_x_27:
[----:B------:R-:W-:Y:S01]  /*1d30*/  UIADD3 UR10, UR10, 0x1, URZ ;  /* 0x000000010a0a7890 */ /* 0x000fe2000fffe03f */
[C---:B------:R-:W-:Y:S01]  /*1d40*/  ISETP.GT.AND P1, PT, R0.reuse, 0x1, PT ;  /* 0x000000010000780c */ /* 0x040fe20003f24270 */
[----:B------:R-:W-:Y:S01]  /*1d50*/  UIADD3 UR11, UR11, 0x1, URZ ;  /* 0x000000010b0b7890 */ /* 0x000fe2000fffe03f */
[----:B------:R-:W-:Y:S01]  /*1d60*/  VIADD R0, R0, 0xffffffff ;  /* 0xffffffff00007836 */ /* 0x000fe20000000000 */
[----:B------:R-:W-:Y:S02]  /*1d70*/  UISETP.NE.AND UP0, UPT, UR10, 0x6, UPT ;  /* 0x000000060a00788c */ /* 0x000fe4000bf05270 */
[----:B------:R-:W-:Y:S02]  /*1d80*/  UISETP.NE.AND UP1, UPT, UR11, 0x6, UPT ;  /* 0x000000060b00788c */ /* 0x000fe4000bf25270 */
[----:B------:R-:W-:Y:S02]  /*1d90*/  USEL UR4, URZ, 0x1, UP0 ;  /* 0x000000013f047887 */ /* 0x000fe40008000000 */
[----:B------:R-:W-:-:S02]  /*1da0*/  USEL UR10, UR10, URZ, UP0 ;  /* 0x0000003f0a0a7287 */ /* 0x000fc40008000000 */
[----:B------:R-:W-:Y:S02]  /*1db0*/  USEL UR11, UR11, URZ, UP1 ;  /* 0x0000003f0b0b7287 */ /* 0x000fe40008800000 */
[----:B------:R-:W-:Y:S01]  /*1dc0*/  LOP3.LUT R5, R5, UR4, RZ, 0x3c, !PT ;  /* 0x0000000405057c12 */ /* 0x000fe2000f8e3cff */
[----:B------:R-:W-:Y:S09]  /*1dd0*/  @P1 BRA `(.L_x_28) ;  /* 0xfffffffc00041947 */ /* 0x000ff2000383ffff */
.L_x_21:
[----:B-12---:R-:W1:Y:S01]  /*1de0*/  LDC R0, c[0x0][0x28c] ;  /* 0x0000a300ff007b82 */ /* 0x006e620000000800 */
[----:B------:R2:W-:Y:S01]  /*1df0*/  SYNCS.ARRIVE.TRANS64.A1T0 RZ, [R158+UR45], RZ ;  /* 0x000000ff9eff79a7 */ /* 0x0005e2000810002d */
[----:B-1----:R-:W-:-:S13]  /*1e00*/  ISETP.GE.AND P1, PT, R0, 0x1, PT ;  /* 0x000000010000780c */ /* 0x002fda0003f26270 */
[----:B--2---:R-:W-:Y:S05]  /*1e10*/  @!P1 BRA `(.L_x_29) ;  /* 0x0000000000349947 */ /* 0x004fea0003800000 */
[----:B------:R-:W-:Y:S05]  /*1e20*/  @!P0 BRA `(.L_x_30) ;  /* 0x0000000000048947 */ /* 0x000fea0003800000 */
[----:B------:R-:W-:Y:S01]  /*1e30*/  BPT.TRAP 0x1 ;  /* 0x000000040000795c */ /* 0x000fe20000300000 */
.L_x_30:
[----:B------:R-:W-:Y:S01]  /*1e40*/  UIADD3 UR6, UR43, UR38, URZ ;  /* 0x000000262b067290 */ /* 0x000fe2000fffe03f */
[----:B------:R-:W-:-:S03]  /*1e50*/  ISETP.GT.U32.AND P0, PT, R16, 0x1, PT ;  /* 0x000000011000780c */ /* 0x000fc60003f04070 */
[----:B------:R-:W-:-:S04]  /*1e60*/  UIMAD.WIDE.U32 UR4, UR6, -0x55555555, URZ ;  /* 0xaaaaaaab060478a5 */ /* 0x000fc8000f8e003f */
[----:B------:R-:W-:-:S04]  /*1e70*/  USHF.R.U32.HI UR4, URZ, 0x2, UR5 ;  /* 0x000000023f047899 */ /* 0x000fc80008011605 */
[----:B------:R-:W-:-:S04]  /*1e80*/  UIMAD UR6, UR4, -0x6, UR6 ;  /* 0xfffffffa040678a4 */ /* 0x000fc8000f8e0206 */
[----:B------:R-:W-:-:S04]  /*1e90*/  ULEA UR6, UR6, UR41, 0x3 ;  /* 0x0000002906067291 */ /* 0x000fc8000f8e183f */
[----:B------:R-:W-:-:S04]  /*1ea0*/  UIADD3 UR6, UR6, 0x30, URZ ;  /* 0x0000003006067890 */ /* 0x000fc8000fffe03f */
[----:B------:R-:W-:-:S09]  /*1eb0*/  UPRMT UR6, URZ, 0x654, UR6 ;  /* 0x000006543f067896 */ /* 0x000fd20008000006 */
[----:B------:R-:W-:Y:S01]  /*1ec0*/  SYNCS.ARRIVE.TRANS64.RED.A1T0 RZ, [UR6], RZ ;  /* 0x000000ffffff79a7 */ /* 0x000fe20008100406 */
[----:B------:R-:W-:Y:S05]  /*1ed0*/  @P0 BRA `(.L_x_29) ;  /* 0x0000000000040947 */ /* 0x000fea0003800000 */
[----:B------:R-:W-:Y:S01]  /*1ee0*/  BPT.TRAP 0x1 ;  /* 0x000000040000795c */ /* 0x000fe20000300000 */
.L_x_29:
[----:B------:R-:W-:Y:S01]  /*1ef0*/  SHF.L.U32 R0, R173, 0x1f, RZ ;  /* 0x0000001fad007819 */ /* 0x000fe200000006ff */
[----:B------:R-:W-:Y:S01]  /*1f00*/  UIADD3 UR38, UR44, UR38, URZ ;  /* 0x000000262c267290 */ /* 0x000fe2000fffe03f */
[----:B------:R-:W1:Y:S01]  /*1f10*/  LDC R7, c[0x0][0x288] ;  /* 0x0000a200ff077b82 */ /* 0x000e620000000800 */
[----:B------:R-:W-:Y:S01]  /*1f20*/  UISETP.GE.U32.AND UP1, UPT, UR44, 0x6, UPT ;  /* 0x000000062c00788c */ /* 0x000fe2000bf26070 */
[----:B------:R-:W-:Y:S01]  /*1f30*/  IMAD.SHL.U32 R8, R156, 0x2, RZ ;  /* 0x000000029c087824 */ /* 0x000fe200078e00ff */
[----:B------:R-:W-:Y:S02]  /*1f40*/  UISETP.GT.U32.AND UP0, UPT, UR38, 0x5, UPT ;  /* 0x000000052600788c */ /* 0x000fe4000bf04070 */
[----:B------:R-:W-:Y:S02]  /*1f50*/  UIMAD.WIDE.U32 UR4, UR38, -0x55555555, URZ ;  /* 0xaaaaaaab260478a5 */ /* 0x000fe4000f8e003f */
[----:B------:R-:W-:Y:S01]  /*1f60*/  UISETP.LT.U32.AND UP0, UPT, UR44, 0x6, UP0 ;  /* 0x000000062c00788c */ /* 0x000fe20008701070 */
[----:B------:R-:W2:Y:S01]  /*1f70*/  SYNCS.PHASECHK.TRANS64.TRYWAIT P0, [R157+UR42+0x10], R0 ;  /* 0x000010009d0075a7 */ /* 0x000ea2000800016a */
[----:B------:R-:W-:Y:S01]  /*1f80*/  USHF.R.U32.HI UR4, URZ, 0x2, UR5 ;  /* 0x000000023f047899 */ /* 0x000fe20008011605 */
[----:B------:R-:W-:Y:S01]  /*1f90*/  SHF.R.S32.HI R9, RZ, 0x1f, R8 ;  /* 0x0000001fff097819 */ /* 0x000fe20000011408 */
[----:B------:R-:W-:-:S02]  /*1fa0*/  USEL UR6, URZ, 0x1, !UP0 ;  /* 0x000000013f067887 */ /* 0x000fc4000c000000 */
[----:B------:R-:W-:Y:S02]  /*1fb0*/  UIMAD UR38, UR4, -0x6, UR38 ;  /* 0xfffffffa042678a4 */ /* 0x000fe4000f8e0226 */
[----:B------:R-:W-:-:S04]  /*1fc0*/  ULOP3.LUT UR39, UR39, UR6, URZ, 0x3c, !UPT ;  /* 0x0000000627277292 */ /* 0x000fc8000f8e3c3f */
[----:B------:R-:W-:Y:S01]  /*1fd0*/  @UP1 ULOP3.LUT UR39, UR39, 0x1, UR4, 0x78, !UPT ;  /* 0x0000000127271892 */ /* 0x000fe2000f8e7804 */
[----:B-12---:R-:W-:Y:S11]  /*1fe0*/  @!P0 BRA `(.L_x_31) ;  /* 0x0000009400688947 */ /* 0x006ff60003800000 */
.L_x_315:
[----:B------:R-:W-:Y:S01]  /*1ff0*/  IMAD.SHL.U32 R6, R19, 0x40, RZ ;  /* 0x0000004013067824 */ /* 0x000fe200078e00ff */
[----:B------:R-:W-:Y:S01]  /*2000*/  ULDC UR6, c[0x0][0x284] ;  /* 0x0000a10000067ab9 */ /* 0x000fe20000000800 */
[----:B0-----:R-:W-:Y:S01]  /*2010*/  IMAD.SHL.U32 R12, R22, 0x100, RZ ;  /* 0x00000100160c7824 */ /* 0x001fe200078e00ff */
[----:B------:R-:W-:Y:S01]  /*2020*/  SHF.R.S32.HI R167, RZ, 0x1f, R2 ;  /* 0x0000001fffa77819 */ /* 0x000fe20000011402 */
[----:B------:R-:W-:Y:S01]  /*2030*/  ULDC.64 UR4, c[0x0][0x5d0] ;  /* 0x0001740000047ab9 */ /* 0x000fe20000000a00 */
[----:B------:R-:W-:Y:S01]  /*2040*/  ISETP.GE.AND P0, PT, R6, UR6, PT ;  /* 0x0000000606007c0c */ /* 0x000fe2000bf06270 */
[----:B------:R-:W-:Y:S01]  /*2050*/  IMAD.WIDE.U32 R4, R2, UR4, R8 ;  /* 0x0000000402047c25 */ /* 0x000fe2000f8e0008 */
[----:B------:R-:W-:Y:S02]  /*2060*/  SHF.R.S32.HI R13, RZ, 0x1f, R12 ;  /* 0x0000001fff0d7819 */ /* 0x000fe4000001140c */
[C---:B------:R-:W-:Y:S01]  /*2070*/  ISETP.GE.OR P0, PT, R12.reuse, R7, P0 ;  /* 0x000000070c00720c */ /* 0x040fe20000706670 */
[----:B------:R-:W-:Y:S01]  /*2080*/  IMAD R3, R167, UR4, RZ ;  /* 0x00000004a7037c24 */ /* 0x000fe2000f8e02ff */
[----:B------:R-:W-:-:S03]  /*2090*/  IADD3 R164, P1, R12, R4, RZ ;  /* 0x000000040ca47210 */ /* 0x000fc60007f3e0ff */
[----:B------:R-:W-:-:S05]  /*20a0*/  IMAD R3, R2, UR5, R3 ;  /* 0x0000000502037c24 */ /* 0x000fca000f8e0203 */
[----:B------:R-:W-:-:S03]  /*20b0*/  IADD3.X R165, R13, R5, R3, P1, !PT ;  /* 0x000000050da57210 */ /* 0x000fc60000ffe403 */
[----:B------:R-:W-:Y:S05]  /*20c0*/  @P0 BRA `(.L_x_32) ;  /* 0x0000007c00000947 */ /* 0x000fea0003800000 */
[----:B------:R-:W0:Y:S01]  /*20d0*/  LDC.64 R10, c[0x0][0x5c8] ;  /* 0x00017200ff0a7b82 */ /* 0x000e220000000a00 */
[----:B-----5:R-:W-:Y:S01]  /*20e0*/  FSETP.NEU.AND P0, PT, R152, RZ, PT ;  /* 0x000000ff9800720b */ /* 0x020fe20003f0d000 */
[----:B------:R-:W-:Y:S01]  /*20f0*/  IMAD R3, R156, -0x2, R7 ;  /* 0xfffffffe9c037824 */ /* 0x000fe200078e0207 */
[----:B------:R-:W-:Y:S01]  /*2100*/  BSSY B0, `(.L_x_32) ;  /* 0x00007bc000007945 */ /* 0x000fe20003800000 */
[----:B------:R-:W-:-:S04]  /*2110*/  IMAD.WIDE R162, R19, 0x40, R154 ;  /* 0x0000004013a27825 */ /* 0x000fc800078e029a */
[----:B-1----:R-:W-:Y:S02]  /*2120*/  IMAD.IADD R0, R3, 0x1, -R12 ;  /* 0x0000000103007824 */ /* 0x002fe400078e0a0c */
[----:B------:R-:W-:-:S03]  /*2130*/  IMAD.IADD R3, R161, 0x1, -R6 ;  /* 0x00000001a1037824 */ /* 0x000fc600078e0a06 */
[----:B------:R-:W-:-:S04]  /*2140*/  ISETP.GT.AND P1, PT, R0, RZ, PT ;  /* 0x000000ff0000720c */ /* 0x000fc80003f24270 */
[----:B------:R-:W-:Y:S01]  /*2150*/  ISETP.GT.AND P2, PT, R3, RZ, P1 ;  /* 0x000000ff0300720c */ /* 0x000fe20000f44270 */
[-C--:B0-----:R-:W-:Y:S02]  /*2160*/  IMAD R4, R163, R10.reuse, RZ ;  /* 0x0000000aa3047224 */ /* 0x081fe400078e02ff */
[----:B------:R-:W-:-:S04]  /*2170*/  IMAD.WIDE.U32 R164, R162, R10, R164 ;  /* 0x0000000aa2a47225 */ /* 0x000fc800078e00a4 */
[----:B------:R-:W-:-:S04]  /*2180*/  IMAD R5, R162, R11, R4 ;  /* 0x0000000ba2057224 */ /* 0x000fc800078e0204 */
[----:B------:R-:W-:Y:S01]  /*2190*/  IMAD.IADD R177, R165, 0x1, R5 ;  /* 0x00000001a5b17824 */ /* 0x000fe200078e0205 */
[----:B------:R-:W-:Y:S06]  /*21a0*/  @!P0 BRA `(.L_x_33) ;  /* 0x0000005400948947 */ /* 0x000fec0003800000 */
[----:B------:R-:W0:Y:S01]  /*21b0*/  LDC.64 R20, c[0x0][0x5b8] ;  /* 0x00016e00ff147b82 */ /* 0x000e220000000a00 */
[----:B------:R-:W-:-:S07]  /*21c0*/  ULDC.64 UR4, c[0x0][0x5c0] ;  /* 0x0001700000047ab9 */ /* 0x000fce0000000a00 */
[----:B------:R-:W1:Y:S08]  /*21d0*/  LDC.64 R174, c[0x0][0x5b0] ;  /* 0x00016c00ffae7b82 */ /* 0x000e700000000a00 */
[----:B------:R-:W2:Y:S01]  /*21e0*/  LDC.64 R14, c[0x0][0x5a8] ;  /* 0x00016a00ff0e7b82 */ /* 0x000ea20000000a00 */
[-C--:B0-----:R-:W-:Y:S02]  /*21f0*/  IMAD R6, R167, R20.reuse, RZ ;  /* 0x00000014a7067224 */ /* 0x081fe400078e02ff */
[----:B------:R-:W-:-:S04]  /*2200*/  IMAD.WIDE.U32 R4, R2, R20, R8 ;  /* 0x0000001402047225 */ /* 0x000fc800078e0008 */
[----:B------:R-:W-:Y:S01]  /*2210*/  IMAD R165, R2, R21, R6 ;  /* 0x0000001502a57224 */ /* 0x000fe200078e0206 */
[----:B------:R-:W-:Y:S01]  /*2220*/  IADD3 R166, P0, R12, R4, RZ ;  /* 0x000000040ca67210 */ /* 0x000fe20007f1e0ff */
[----:B-1----:R-:W-:-:S03]  /*2230*/  IMAD R4, R163, R174, RZ ;  /* 0x000000aea3047224 */ /* 0x002fc600078e02ff */
[----:B------:R-:W-:Y:S01]  /*2240*/  IADD3.X R167, R13, R5, R165, P0, !PT ;  /* 0x000000050da77210 */ /* 0x000fe200007fe4a5 */
[C---:B------:R-:W-:Y:S02]  /*2250*/  IMAD R163, R162.reuse, R175, R4 ;  /* 0x000000afa2a37224 */ /* 0x040fe400078e0204 */
[----:B------:R-:W-:-:S04]  /*2260*/  IMAD.WIDE.U32 R4, R162, R174, R166 ;  /* 0x000000aea2047225 */ /* 0x000fc800078e00a6 */
[----:B------:R-:W-:Y:S01]  /*2270*/  IMAD.IADD R5, R5, 0x1, R163 ;  /* 0x0000000105057824 */ /* 0x000fe200078e02a3 */
[----:B--2---:R-:W-:-:S04]  /*2280*/  LEA R6, P0, R4, R14, 0x2 ;  /* 0x0000000e04067211 */ /* 0x004fc800078010ff */
[----:B------:R-:W-:-:S05]  /*2290*/  LEA.HI.X R7, R4, R15, R5, 0x2, P0 ;  /* 0x0000000f04077211 */ /* 0x000fca00000f1405 */
[----:B------:R0:W2:Y:S01]  /*22a0*/  @P2 LDG.E.LTC128B R19, desc[UR36][R6.64] ;  /* 0x0000002406132981 */ /* 0x0000a2000c1e1920 */
[----:B------:R-:W-:Y:S01]  /*22b0*/  IMAD.WIDE.U32 R4, R162, R174, R12 ;  /* 0x000000aea2047225 */ /* 0x000fe200078e000c */
[C---:B------:R-:W-:Y:S01]  /*22c0*/  SHF.L.U64.HI R171, R174.reuse, 0x3, R175 ;  /* 0x00000003aeab7819 */ /* 0x040fe200000102af */
[----:B------:R-:W-:Y:S02]  /*22d0*/  BSSY B1, `(.L_x_34) ;  /* 0x0000014000017945 */ /* 0x000fe40003800000 */
[----:B------:R-:W-:Y:S01]  /*22e0*/  IMAD.SHL.U32 R170, R174, 0x8, RZ ;  /* 0x00000008aeaa7824 */ /* 0x000fe200078e00ff */
[----:B------:R-:W-:Y:S02]  /*22f0*/  IADD3 R168, P0, R8, R4, RZ ;  /* 0x0000000408a87210 */ /* 0x000fe40007f1e0ff */
[----:B------:R-:W-:Y:S01]  /*2300*/  LEA R4, P3, R164, UR4, 0x2 ;  /* 0x00000004a4047c11 */ /* 0x000fe2000f8610ff */
[----:B------:R-:W-:Y:S01]  /*2310*/  IMAD.WIDE.U32 R170, R162, R174, R170 ;  /* 0x000000aea2aa7225 */ /* 0x000fe200078e00aa */
[----:B------:R-:W-:-:S02]  /*2320*/  IADD3.X R169, R9, R163, R5, P0, !PT ;  /* 0x000000a309a97210 */ /* 0x000fc400007fe405 */
[----:B------:R-:W-:Y:S02]  /*2330*/  LEA.HI.X R5, R164, UR5, R177, 0x2, P3 ;  /* 0x00000005a4057c11 */ /* 0x000fe400098f14b1 */
[----:B------:R-:W-:Y:S01]  /*2340*/  ISETP.GT.AND P0, PT, R0, 0x1, PT ;  /* 0x000000010000780c */ /* 0x000fe20003f04270 */
[----:B------:R-:W-:-:S03]  /*2350*/  IMAD.WIDE.U32 R168, R2, R20, R168 ;  /* 0x0000001402a87225 */ /* 0x000fc600078e00a8 */
[----:B------:R-:W-:Y:S01]  /*2360*/  ISETP.GT.AND P3, PT, R3, RZ, P0 ;  /* 0x000000ff0300720c */ /* 0x000fe20000764270 */
[----:B0-----:R-:W-:Y:S01]  /*2370*/  IMAD.IADD R7, R165, 0x1, R169 ;  /* 0x00000001a5077824 */ /* 0x001fe200078e02a9 */
[----:B------:R-:W-:-:S04]  /*2380*/  LEA R6, P4, R168, R14, 0x2 ;  /* 0x0000000ea8067211 */ /* 0x000fc800078810ff */
[----:B------:R-:W-:Y:S02]  /*2390*/  LEA.HI.X R7, R168, R15, R7, 0x2, P4 ;  /* 0x0000000fa8077211 */ /* 0x000fe400020f1407 */
[----:B--2---:R-:W-:-:S05]  /*23a0*/  LOP3.LUT R21, R19, 0xffffe000, RZ, 0xc0, !PT ;  /* 0xffffe00013157812 */ /* 0x004fca00078ec0ff */
[----:B------:R-:W-:-:S04]  /*23b0*/  FMUL R21, R21, R152 ;  /* 0x0000009815157220 */ /* 0x000fc80000400000 */
[----:B------:R-:W-:-:S05]  /*23c0*/  FFMA R21, R24, R153, R21 ;  /* 0x0000009918157223 */ /* 0x000fca0000000015 */
[----:B------:R-:W-:-:S05]  /*23d0*/  F2FP.TF32.F32.PACK_B R21, R21 ;  /* 0x00000015ff15723e */ /* 0x000fca00024050ff */
[----:B------:R0:W-:Y:S01]  /*23e0*/  @P2 STG.E desc[UR36][R4.64], R21 ;  /* 0x0000001504002986 */ /* 0x0001e2000c101924 */
[----:B------:R-:W-:Y:S05]  /*23f0*/  @!P3 BRA `(.L_x_35) ;  /* 0x000000000004b947 */ /* 0x000fea0003800000 */
[----:B------:R1:W5:Y:S02]  /*2400*/  LDG.E.LTC128B R19, desc[UR36][R6.64+0x4] ;  /* 0x0000042406137981 */ /* 0x000364000c1e1920 */
.L_x_35:
[----:B------:R-:W-:Y:S05]  /*2410*/  BSYNC B1 ;  /* 0x0000000000017941 */ /* 0x000fea0003800000 */
.L_x_34:
[----:B0----5:R-:W-:Y:S01]  /*2420*/  LOP3.LUT R21, R19, 0xffffe000, RZ, 0xc0, !PT ;  /* 0xffffe00013157812 */ /* 0x021fe200078ec0ff */
[----:B------:R-:W-:Y:S01]  /*2430*/  IMAD.IADD R169, R163, 0x1, R171 ;  /* 0x00000001a3a97824 */ /* 0x000fe200078e02ab */
[----:B------:R-:W-:Y:S02]  /*2440*/  IADD3 R162, P2, R166, R170, RZ ;  /* 0x000000aaa6a27210 */ /* 0x000fe40007f5e0ff */
[----:B------:R-:W-:Y:S01]  /*2450*/  ISETP.GT.AND P1, PT, R3, 0x8, P1 ;  /* 0x000000080300780c */ /* 0x000fe20000f24270 */
[----:B------:R-:W-:Y:S02]  /*2460*/  FMUL R22, R21, R152 ;  /* 0x0000009815167220 */ /* 0x000fe40000400000 */
[----:B------:R-:W-:Y:S01]  /*2470*/  IMAD.X R166, R169, 0x1, R167, P2 ;  /* 0x00000001a9a67824 */ /* 0x000fe200010e06a7 */
[----:B------:R-:W-:Y:S01]  /*2480*/  LEA R24, P2, R162, R14, 0x2 ;  /* 0x0000000ea2187211 */ /* 0x000fe200078410ff */
[----:B------:R-:W-:-:S03]  /*2490*/  FFMA R163, R25, R153, R22 ;  /* 0x0000009919a37223 */ /* 0x000fc60000000016 */
[----:B------:R-:W-:Y:S02]  /*24a0*/  LEA.HI.X R25, R162, R15, R166, 0x2, P2 ;  /* 0x0000000fa2197211 */ /* 0x000fe400010f14a6 */
[----:B------:R-:W-:-:S05]  /*24b0*/  F2FP.TF32.F32.PACK_B R163, R163 ;  /* 0x000000a3ffa3723e */ /* 0x000fca00024050ff */
[----:B------:R0:W-:Y:S04]  /*24c0*/  @P3 STG.E desc[UR36][R4.64+0x4], R163 ;  /* 0x000004a304003986 */ /* 0x0001e8000c101924 */
[----:B------:R-:W2:Y:S01]  /*24d0*/  @P1 LDG.E.LTC128B R19, desc[UR36][R24.64] ;  /* 0x0000002418131981 */ /* 0x000ea2000c1e1920 */
[----:B------:R-:W-:Y:S01]  /*24e0*/  IADD3 R8, P2, P3, R8, R170, R12 ;  /* 0x000000aa08087210 */ /* 0x000fe20007b5e00c */
[----:B------:R-:W-:Y:S01]  /*24f0*/  BSSY B1, `(.L_x_36) ;  /* 0x0000011000017945 */ /* 0x000fe20003800000 */
[C---:B------:R-:W-:Y:S02]  /*2500*/  SHF.L.U64.HI R11, R10.reuse, 0x5, R11 ;  /* 0x000000050a0b7819 */ /* 0x040fe4000001020b */
[----:B------:R-:W-:Y:S02]  /*2510*/  IADD3.X R9, R9, R169, R13, P2, P3 ;  /* 0x000000a909097210 */ /* 0x000fe400017e640d */
[----:B------:R-:W-:-:S02]  /*2520*/  LEA R10, P2, R10, R4, 0x5 ;  /* 0x000000040a0a7211 */ /* 0x000fc400078428ff */
[----:B------:R-:W-:Y:S01]  /*2530*/  ISETP.GT.AND P0, PT, R3, 0x8, P0 ;  /* 0x000000080300780c */ /* 0x000fe20000704270 */
[----:B------:R-:W-:-:S04]  /*2540*/  IMAD.WIDE.U32 R20, R2, R20, R8 ;  /* 0x0000001402147225 */ /* 0x000fc800078e0008 */
[----:B------:R-:W-:Y:S01]  /*2550*/  IMAD.X R11, R11, 0x1, R5, P2 ;  /* 0x000000010b0b7824 */ /* 0x000fe200010e0605 */
[----:B------:R-:W-:Y:S01]  /*2560*/  LEA R8, P3, R20, R14, 0x2 ;  /* 0x0000000e14087211 */ /* 0x000fe200078610ff */
[----:B------:R-:W-:-:S05]  /*2570*/  IMAD.IADD R2, R165, 0x1, R21 ;  /* 0x00000001a5027824 */ /* 0x000fca00078e0215 */
        /* <DEDUP_REMOVED lines=8> */
.L_x_37:
[----:B------:R-:W-:Y:S05]  /*2600*/  BSYNC B1 ;  /* 0x0000000000017941 */ /* 0x000fea0003800000 */
.L_x_36:
[----:B0----5:R-:W-:Y:S01]  /*2610*/  LOP3.LUT R13, R19, 0xffffe000, RZ, 0xc0, !PT ;  /* 0xffffe000130d7812 */ /* 0x021fe200078ec0ff */
[----:B------:R-:W-:Y:S01]  /*2620*/  BSSY B1, `(.L_x_38) ;  /* 0x0000009000017945 */ /* 0x000fe20003800000 */
[----:B------:R-:W-:-:S03]  /*2630*/  ISETP.GT.AND P1, PT, R0, 0x8, PT ;  /* 0x000000080000780c */ /* 0x000fc60003f24270 */
[----:B------:R-:W-:Y:S01]  /*2640*/  FMUL R2, R13, R152 ;  /* 0x000000980d027220 */ /* 0x000fe20000400000 */
[----:B------:R-:W-:-:S03]  /*2650*/  ISETP.GT.AND P2, PT, R3, RZ, P1 ;  /* 0x000000ff0300720c */ /* 0x000fc60000f44270 */
[----:B------:R-:W-:-:S05]  /*2660*/  FFMA R27, R27, R153, R2 ;  /* 0x000000991b1b7223 */ /* 0x000fca0000000002 */
[----:B------:R-:W-:-:S05]  /*2670*/  F2FP.TF32.F32.PACK_B R27, R27 ;  /* 0x0000001bff1b723e */ /* 0x000fca00024050ff */
[----:B------:R0:W-:Y:S01]  /*2680*/  @P0 STG.E desc[UR36][R10.64+0x4], R27 ;  /* 0x0000041b0a000986 */ /* 0x0001e2000c101924 */
[----:B------:R-:W-:Y:S05]  /*2690*/  @!P2 BRA `(.L_x_39) ;  /* 0x000000000004a947 */ /* 0x000fea0003800000 */
[----:B------:R3:W5:Y:S02]  /*26a0*/  LDG.E.LTC128B R19, desc[UR36][R6.64+0x20] ;  /* 0x0000202406137981 */ /* 0x000764000c1e1920 */
.L_x_39:
[----:B------:R-:W-:Y:S05]  /*26b0*/  BSYNC B1 ;  /* 0x0000000000017941 */ /* 0x000fea0003800000 */
.L_x_38:
[----:B-----5:R-:W-:Y:S01]  /*26c0*/  LOP3.LUT R13, R19, 0xffffe000, RZ, 0xc0, !PT ;  /* 0xffffe000130d7812 */ /* 0x020fe200078ec0ff */
        /* <DEDUP_REMOVED lines=9> */
.L_x_41:
[----:B------:R-:W-:Y:S05]  /*2760*/  BSYNC B1 ;  /* 0x0000000000017941 */ /* 0x000fea0003800000 */
.L_x_40:
[----:B----45:R-:W-:Y:S01]  /*2770*/  LOP3.LUT R13, R19, 0xffffe000, RZ, 0xc0, !PT ;  /* 0xffffe000130d7812 */ /* 0x030fe200078ec0ff */
[----:B------:R-:W-:Y:S01]  /*2780*/  BSSY B1, `(.L_x_42) ;  /* 0x0000008000017945 */ /* 0x000fe20003800000 */
[----:B------:R-:W-:-:S03]  /*2790*/  ISETP.GT.AND P1, PT, R3, 0x8, P1 ;  /* 0x000000080300780c */ /* 0x000fc60000f24270 */
[----:B------:R-:W-:-:S04]  /*27a0*/  FMUL R2, R13, R152 ;  /* 0x000000980d027220 */ /* 0x000fc80000400000 */
[----:B------:R-:W-:-:S05]  /*27b0*/  FFMA R29, R29, R153, R2 ;  /* 0x000000991d1d7223 */ /* 0x000fca0000000002 */
[----:B------:R-:W-:-:S05]  /*27c0*/  F2FP.TF32.F32.PACK_B R29, R29 ;  /* 0x0000001dff1d723e */ /* 0x000fca00024050ff */
[----:B------:R4:W-:Y:S01]  /*27d0*/  @P3 STG.E desc[UR36][R4.64+0x24], R29 ;  /* 0x0000241d04003986 */ /* 0x0009e2000c101924 */
[----:B------:R-:W-:Y:S05]  /*27e0*/  @!P1 BRA `(.L_x_43) ;  /* 0x0000000000049947 */ /* 0x000fea0003800000 */
[----:B------:R0:W5:Y:S02]  /*27f0*/  LDG.E.LTC128B R19, desc[UR36][R8.64+0x20] ;  /* 0x0000202408137981 */ /* 0x000164000c1e1920 */
.L_x_43:
[----:B------:R-:W-:Y:S05]  /*2800*/  BSYNC B1 ;  /* 0x0000000000017941 */ /* 0x000fea0003800000 */
.L_x_42:
[----:B-----5:R-:W-:Y:S01]  /*2810*/  LOP3.LUT R13, R19, 0xffffe000, RZ, 0xc0, !PT ;  /* 0xffffe000130d7812 */ /* 0x020fe200078ec0ff */
        /* <DEDUP_REMOVED lines=8> */
.L_x_45:
[----:B------:R-:W-:Y:S05]  /*28a0*/  BSYNC B1 ;  /* 0x0000000000017941 */ /* 0x000fea0003800000 */
.L_x_44:
        /* <DEDUP_REMOVED lines=10> */
.L_x_47:
[----:B------:R-:W-:Y:S05]  /*2950*/  BSYNC B1 ;  /* 0x0000000000017941 */ /* 0x000fea0003800000 */
.L_x_46:
        /* <DEDUP_REMOVED lines=10> */
.L_x_49:
[----:B------:R-:W-:Y:S05]  /*2a00*/  BSYNC B1 ;  /* 0x0000000000017941 */ /* 0x000fea0003800000 */
.L_x_48:
[----:B0----5:R-:W-:Y:S01]  /*2a10*/  LOP3.LUT R13, R19, 0xffffe000, RZ, 0xc0, !PT ;  /* 0xffffe000130d7812 */ /* 0x021fe200078ec0ff */
        /* <DEDUP_REMOVED lines=8> */
.L_x_51:
[----:B------:R-:W-:Y:S05]  /*2aa0*/  BSYNC B1 ;  /* 0x0000000000017941 */ /* 0x000fea0003800000 */
.L_x_50:
        /* <DEDUP_REMOVED lines=9> */
.L_x_53:
[----:B------:R-:W-:Y:S05]  /*2b40*/  BSYNC B1 ;  /* 0x0000000000017941 */ /* 0x000fea0003800000 */
.L_x_52:
        /* <DEDUP_REMOVED lines=10> */
.L_x_55:
[----:B------:R-:W-:Y:S05]  /*2bf0*/  BSYNC B1 ;  /* 0x0000000000017941 */ /* 0x000fea0003800000 */
.L_x_54:
        /* <DEDUP_REMOVED lines=10> */
.L_x_57:
[----:B------:R-:W-:Y:S05]  /*2ca0*/  BSYNC B1 ;  /* 0x0000000000017941 */ /* 0x000fea0003800000 */
.L_x_56:
        /* <DEDUP_REMOVED lines=9> */
.L_x_59:
[----:B------:R-:W-:Y:S05]  /*2d40*/  BSYNC B1 ;  /* 0x0000000000017941 */ /* 0x000fea0003800000 */
.L_x_58:
        /* <DEDUP_REMOVED lines=9> */
.L_x_61:
[----:B------:R-:W-:Y:S05]  /*2de0*/  BSYNC B1 ;  /* 0x0000000000017941 */ /* 0x000fea0003800000 */
.L_x_60:
        /* <DEDUP_REMOVED lines=10> */
.L_x_63:
[----:B------:R-:W-:Y:S05]  /*2e90*/  BSYNC B1 ;  /* 0x0000000000017941 */ /* 0x000fea0003800000 */
.L_x_62:
        /* <DEDUP_REMOVED lines=10> */
.L_x_65:
[----:B------:R-:W-:Y:S05]  /*2f40*/  BSYNC B1 ;  /* 0x0000000000017941 */ /* 0x000fea0003800000 */
.L_x_64:
        /* <DEDUP_REMOVED lines=9> */
.L_x_67:
[----:B------:R-:W-:Y:S05]  /*2fe0*/  BSYNC B1 ;  /* 0x0000000000017941 */ /* 0x000fea0003800000 */
.L_x_66:
        /* <DEDUP_REMOVED lines=9> */
.L_x_69:
[----:B------:R-:W-:Y:S05]  /*3080*/  BSYNC B1 ;  /* 0x0000000000017941 */ /* 0x000fea0003800000 */
.L_x_68:
        /* <DEDUP_REMOVED lines=10> */
.L_x_71:
[----:B------:R-:W-:Y:S05]  /*3130*/  BSYNC B1 ;  /* 0x0000000000017941 */ /* 0x000fea0003800000 */
.L_x_70:
        /* <DEDUP_REMOVED lines=10> */
.L_x_73:
[----:B------:R-:W-:Y:S05]  /*31e0*/  BSYNC B1 ;  /* 0x0000000000017941 */ /* 0x000fea0003800000 */
.L_x_72:
        /* <DEDUP_REMOVED lines=9> */
.L_x_75:
[----:B------:R-:W-:Y:S05]  /*3280*/  BSYNC B1 ;  /* 0x0000000000017941 */ /* 0x000fea0003800000 */
.L_x_74:
        /* <DEDUP_REMOVED lines=9> */
.L_x_77:
[----:B------:R-:W-:Y:S05]  /*3320*/  BSYNC B1 ;  /* 0x0000000000017941 */ /* 0x000fea0003800000 */
.L_x_76:
        /* <DEDUP_REMOVED lines=10> */
.L_x_79:
[----:B------:R-:W-:Y:S05]  /*33d0*/  BSYNC B1 ;  /* 0x0000000000017941 */ /* 0x000fea0003800000 */
.L_x_78:
        /* <DEDUP_REMOVED lines=10> */
.L_x_81:
[----:B------:R-:W-:Y:S05]  /*3480*/  BSYNC B1 ;  /* 0x0000000000017941 */ /* 0x000fea0003800000 */
.L_x_80:
        /* <DEDUP_REMOVED lines=9> */
.L_x_83:
[----:B------:R-:W-:Y:S05]  /*3520*/  BSYNC B1 ;  /* 0x0000000000017941 */ /* 0x000fea0003800000 */
.L_x_82:
        /* <DEDUP_REMOVED lines=9> */
.L_x_85:
[----:B------:R-:W-:Y:S05]  /*35c0*/  BSYNC B1 ;  /* 0x0000000000017941 */ /* 0x000fea0003800000 */
.L_x_84:
        /* <DEDUP_REMOVED lines=10> */
.L_x_87:
[----:B------:R-:W-:Y:S05]  /*3670*/  BSYNC B1 ;  /* 0x0000000000017941 */ /* 0x000fea0003800000 */
.L_x_86:
        /* <DEDUP_REMOVED lines=10> */
.L_x_89:
[----:B------:R-:W-:Y:S05]  /*3720*/  BSYNC B1 ;  /* 0x0000000000017941 */ /* 0x000fea0003800000 */
.L_x_88:
        /* <DEDUP_REMOVED lines=9> */
.L_x_91:
[----:B------:R-:W-:Y:S05]  /*37c0*/  BSYNC B1 ;  /* 0x0000000000017941 */ /* 0x000fea0003800000 */
.L_x_90:
        /* <DEDUP_REMOVED lines=9> */
.L_x_93:
[----:B------:R-:W-:Y:S05]  /*3860*/  BSYNC B1 ;  /* 0x0000000000017941 */ /* 0x000fea0003800000 */
.L_x_92:
        /* <DEDUP_REMOVED lines=10> */
.L_x_95:
[----:B------:R-:W-:Y:S05]  /*3910*/  BSYNC B1 ;  /* 0x0000000000017941 */ /* 0x000fea0003800000 */
.L_x_94:
        /* <DEDUP_REMOVED lines=10> */
.L_x_97:
[----:B------:R-:W-:Y:S05]  /*39c0*/  BSYNC B1 ;  /* 0x0000000000017941 */ /* 0x000fea0003800000 */
.L_x_96:
        /* <DEDUP_REMOVED lines=9> */
.L_x_99:
[----:B------:R-:W-:Y:S05]  /*3a60*/  BSYNC B1 ;  /* 0x0000000000017941 */ /* 0x000fea0003800000 */
.L_x_98:
        /* <DEDUP_REMOVED lines=9> */
.L_x_101:
[----:B------:R-:W-:Y:S05]  /*3b00*/  BSYNC B1 ;  /* 0x0000000000017941 */ /* 0x000fea0003800000 */
.L_x_100:
        /* <DEDUP_REMOVED lines=10> */
.L_x_103:
[----:B------:R-:W-:Y:S05]  /*3bb0*/  BSYNC B1 ;  /* 0x0000000000017941 */ /* 0x000fea0003800000 */
.L_x_102:
        /* <DEDUP_REMOVED lines=10> */
.L_x_105:
[----:B------:R-:W-:Y:S05]  /*3c60*/  BSYNC B1 ;  /* 0x0000000000017941 */ /* 0x000fea0003800000 */
.L_x_104:
        /* <DEDUP_REMOVED lines=9> */
.L_x_107:
[----:B------:R-:W-:Y:S05]  /*3d00*/  BSYNC B1 ;  /* 0x0000000000017941 */ /* 0x000fea0003800000 */
.L_x_106:
        /* <DEDUP_REMOVED lines=9> */
.L_x_109:
[----:B------:R-:W-:Y:S05]  /*3da0*/  BSYNC B1 ;  /* 0x0000000000017941 */ /* 0x000fea0003800000 */
.L_x_108:
        /* <DEDUP_REMOVED lines=10> */
.L_x_111:
[----:B------:R-:W-:Y:S05]  /*3e50*/  BSYNC B1 ;  /* 0x0000000000017941 */ /* 0x000fea0003800000 */
.L_x_110:
        /* <DEDUP_REMOVED lines=10> */
.L_x_113:
[----:B------:R-:W-:Y:S05]  /*3f00*/  BSYNC B1 ;  /* 0x0000000000017941 */ /* 0x000fea0003800000 */
.L_x_112:
        /* <DEDUP_REMOVED lines=9> */
.L_x_115:
[----:B------:R-:W-:Y:S05]  /*3fa0*/  BSYNC B1 ;  /* 0x0000000000017941 */ /* 0x000fea0003800000 */
.L_x_114:
        /* <DEDUP_REMOVED lines=9> */
.L_x_117:
[----:B------:R-:W-:Y:S05]  /*4040*/  BSYNC B1 ;  /* 0x0000000000017941 */ /* 0x000fea0003800000 */
.L_x_116:
        /* <DEDUP_REMOVED lines=10> */
.L_x_119:
[----:B------:R-:W-:Y:S05]  /*40f0*/  BSYNC B1 ;  /* 0x0000000000017941 */ /* 0x000fea0003800000 */
.L_x_118:
        /* <DEDUP_REMOVED lines=10> */
.L_x_121:
[----:B------:R-:W-:Y:S05]  /*41a0*/  BSYNC B1 ;  /* 0x0000000000017941 */ /* 0x000fea0003800000 */
.L_x_120:
        /* <DEDUP_REMOVED lines=9> */
.L_x_123:
[----:B------:R-:W-:Y:S05]  /*4240*/  BSYNC B1 ;  /* 0x0000000000017941 */ /* 0x000fea0003800000 */
.L_x_122:
        /* <DEDUP_REMOVED lines=9> */
.L_x_125:
[----:B------:R-:W-:Y:S05]  /*42e0*/  BSYNC B1 ;  /* 0x0000000000017941 */ /* 0x000fea0003800000 */
.L_x_124:
        /* <DEDUP_REMOVED lines=10> */
.L_x_127:
[----:B------:R-:W-:Y:S05]  /*4390*/  BSYNC B1 ;  /* 0x0000000000017941 */ /* 0x000fea0003800000 */
.L_x_126:
        /* <DEDUP_REMOVED lines=10> */
.L_x_129:
[----:B------:R-:W-:Y:S05]  /*4440*/  BSYNC B1 ;  /* 0x0000000000017941 */ /* 0x000fea0003800000 */
.L_x_128:
        /* <DEDUP_REMOVED lines=9> */
.L_x_131:
[----:B------:R-:W-:Y:S05]  /*44e0*/  BSYNC B1 ;  /* 0x0000000000017941 */ /* 0x000fea0003800000 */
.L_x_130:
        /* <DEDUP_REMOVED lines=9> */
.L_x_133:
[----:B------:R-:W-:Y:S05]  /*4580*/  BSYNC B1 ;  /* 0x0000000000017941 */ /* 0x000fea0003800000 */
.L_x_132:
        /* <DEDUP_REMOVED lines=10> */
.L_x_135:
[----:B------:R-:W-:Y:S05]  /*4630*/  BSYNC B1 ;  /* 0x0000000000017941 */ /* 0x000fea0003800000 */
.L_x_134:
        /* <DEDUP_REMOVED lines=10> */
.L_x_137:
[----:B------:R-:W-:Y:S05]  /*46e0*/  BSYNC B1 ;  /* 0x0000000000017941 */ /* 0x000fea0003800000 */
.L_x_136:
        /* <DEDUP_REMOVED lines=9> */
.L_x_139:
[----:B------:R-:W-:Y:S05]  /*4780*/  BSYNC B1 ;  /* 0x0000000000017941 */ /* 0x000fea0003800000 */
.L_x_138:
        /* <DEDUP_REMOVED lines=9> */
.L_x_141:
[----:B------:R-:W-:Y:S05]  /*4820*/  BSYNC B1 ;  /* 0x0000000000017941 */ /* 0x000fea0003800000 */
.L_x_140:
        /* <DEDUP_REMOVED lines=10> */
.L_x_143:
[----:B------:R-:W-:Y:S05]  /*48d0*/  BSYNC B1 ;  /* 0x0000000000017941 */ /* 0x000fea0003800000 */
.L_x_142:
        /* <DEDUP_REMOVED lines=10> */
.L_x_145:
[----:B------:R-:W-:Y:S05]  /*4980*/  BSYNC B1 ;  /* 0x0000000000017941 */ /* 0x000fea0003800000 */
.L_x_144:
        /* <DEDUP_REMOVED lines=9> */
.L_x_147:
[----:B------:R-:W-:Y:S05]  /*4a20*/  BSYNC B1 ;  /* 0x0000000000017941 */ /* 0x000fea0003800000 */
.L_x_146:
        /* <DEDUP_REMOVED lines=9> */
.L_x_149:
[----:B------:R-:W-:Y:S05]  /*4ac0*/  BSYNC B1 ;  /* 0x0000000000017941 */ /* 0x000fea0003800000 */
.L_x_148:
        /* <DEDUP_REMOVED lines=10> */
.L_x_151:
[----:B------:R-:W-:Y:S05]  /*4b70*/  BSYNC B1 ;  /* 0x0000000000017941 */ /* 0x000fea0003800000 */
.L_x_150:
        /* <DEDUP_REMOVED lines=10> */
.L_x_153:
[----:B------:R-:W-:Y:S05]  /*4c20*/  BSYNC B1 ;  /* 0x0000000000017941 */ /* 0x000fea0003800000 */
.L_x_152:
        /* <DEDUP_REMOVED lines=9> */
.L_x_155:
[----:B------:R-:W-:Y:S05]  /*4cc0*/  BSYNC B1 ;  /* 0x0000000000017941 */ /* 0x000fea0003800000 */
.L_x_154:
        /* <DEDUP_REMOVED lines=9> */
.L_x_157:
[----:B------:R-:W-:Y:S05]  /*4d60*/  BSYNC B1 ;  /* 0x0000000000017941 */ /* 0x000fea0003800000 */
.L_x_156:
        /* <DEDUP_REMOVED lines=10> */
.L_x_159:
[----:B------:R-:W-:Y:S05]  /*4e10*/  BSYNC B1 ;  /* 0x0000000000017941 */ /* 0x000fea0003800000 */
.L_x_158:
        /* <DEDUP_REMOVED lines=10> */
.L_x_161:
[----:B------:R-:W-:Y:S05]  /*4ec0*/  BSYNC B1 ;  /* 0x0000000000017941 */ /* 0x000fea0003800000 */
.L_x_160:
        /* <DEDUP_REMOVED lines=9> */
.L_x_163:
[----:B------:R-:W-:Y:S05]  /*4f60*/  BSYNC B1 ;  /* 0x0000000000017941 */ /* 0x000fea0003800000 */
.L_x_162:
        /* <DEDUP_REMOVED lines=9> */
.L_x_165:
[----:B------:R-:W-:Y:S05]  /*5000*/  BSYNC B1 ;  /* 0x0000000000017941 */ /* 0x000fea0003800000 */
.L_x_164:
        /* <DEDUP_REMOVED lines=10> */
.L_x_167:
[----:B------:R-:W-:Y:S05]  /*50b0*/  BSYNC B1 ;  /* 0x0000000000017941 */ /* 0x000fea0003800000 */
.L_x_166:
        /* <DEDUP_REMOVED lines=10> */
.L_x_169:
[----:B------:R-:W-:Y:S05]  /*5160*/  BSYNC B1 ;  /* 0x0000000000017941 */ /* 0x000fea0003800000 */
.L_x_168:
        /* <DEDUP_REMOVED lines=9> */
.L_x_171:
[----:B------:R-:W-:Y:S05]  /*5200*/  BSYNC B1 ;  /* 0x0000000000017941 */ /* 0x000fea0003800000 */
.L_x_170:
        /* <DEDUP_REMOVED lines=9> */
.L_x_173:
[----:B------:R-:W-:Y:S05]  /*52a0*/  BSYNC B1 ;  /* 0x0000000000017941 */ /* 0x000fea0003800000 */
.L_x_172:
        /* <DEDUP_REMOVED lines=10> */
.L_x_175:
[----:B------:R-:W-:Y:S05]  /*5350*/  BSYNC B1 ;  /* 0x0000000000017941 */ /* 0x000fea0003800000 */
.L_x_174:
        /* <DEDUP_REMOVED lines=10> */
.L_x_177:
[----:B------:R-:W-:Y:S05]  /*5400*/  BSYNC B1 ;  /* 0x0000000000017941 */ /* 0x000fea0003800000 */
.L_x_176:
        /* <DEDUP_REMOVED lines=9> */
.L_x_179:
[----:B------:R-:W-:Y:S05]  /*54a0*/  BSYNC B1 ;  /* 0x0000000000017941 */ /* 0x000fea0003800000 */
.L_x_178:
        /* <DEDUP_REMOVED lines=9> */
.L_x_181:
[----:B------:R-:W-:Y:S05]  /*5540*/  BSYNC B1 ;  /* 0x0000000000017941 */ /* 0x000fea0003800000 */
.L_x_180:
        /* <DEDUP_REMOVED lines=10> */
.L_x_183:
[----:B------:R-:W-:Y:S05]  /*55f0*/  BSYNC B1 ;  /* 0x0000000000017941 */ /* 0x000fea0003800000 */
.L_x_182:
        /* <DEDUP_REMOVED lines=10> */
.L_x_185:
[----:B------:R-:W-:Y:S05]  /*56a0*/  BSYNC B1 ;  /* 0x0000000000017941 */ /* 0x000fea0003800000 */
.L_x_184:
        /* <DEDUP_REMOVED lines=9> */
.L_x_187:
[----:B------:R-:W-:Y:S05]  /*5740*/  BSYNC B1 ;  /* 0x0000000000017941 */ /* 0x000fea0003800000 */
.L_x_186:
        /* <DEDUP_REMOVED lines=9> */
.L_x_189:
[----:B------:R-:W-:Y:S05]  /*57e0*/  BSYNC B1 ;  /* 0x0000000000017941 */ /* 0x000fea0003800000 */
.L_x_188:
        /* <DEDUP_REMOVED lines=10> */
.L_x_191:
[----:B------:R-:W-:Y:S05]  /*5890*/  BSYNC B1 ;  /* 0x0000000000017941 */ /* 0x000fea0003800000 */
.L_x_190:
        /* <DEDUP_REMOVED lines=10> */
.L_x_193:
[----:B------:R-:W-:Y:S05]  /*5940*/  BSYNC B1 ;  /* 0x0000000000017941 */ /* 0x000fea0003800000 */
.L_x_192:
        /* <DEDUP_REMOVED lines=9> */
.L_x_195:
[----:B------:R-:W-:Y:S05]  /*59e0*/  BSYNC B1 ;  /* 0x0000000000017941 */ /* 0x000fea0003800000 */
.L_x_194:
        /* <DEDUP_REMOVED lines=9> */
.L_x_197:
[----:B------:R-:W-:Y:S05]  /*5a80*/  BSYNC B1 ;  /* 0x0000000000017941 */ /* 0x000fea0003800000 */
.L_x_196:
        /* <DEDUP_REMOVED lines=10> */
.L_x_199:
[----:B------:R-:W-:Y:S05]  /*5b30*/  BSYNC B1 ;  /* 0x0000000000017941 */ /* 0x000fea0003800000 */
.L_x_198:
        /* <DEDUP_REMOVED lines=10> */
.L_x_201:
[----:B------:R-:W-:Y:S05]  /*5be0*/  BSYNC B1 ;  /* 0x0000000000017941 */ /* 0x000fea0003800000 */
.L_x_200:
        /* <DEDUP_REMOVED lines=9> */
.L_x_203:
[----:B------:R-:W-:Y:S05]  /*5c80*/  BSYNC B1 ;  /* 0x0000000000017941 */ /* 0x000fea0003800000 */
.L_x_202:
        /* <DEDUP_REMOVED lines=9> */
.L_x_205:
[----:B------:R-:W-:Y:S05]  /*5d20*/  BSYNC B1 ;  /* 0x0000000000017941 */ /* 0x000fea0003800000 */
.L_x_204:
        /* <DEDUP_REMOVED lines=10> */
.L_x_207:
[----:B------:R-:W-:Y:S05]  /*5dd0*/  BSYNC B1 ;  /* 0x0000000000017941 */ /* 0x000fea0003800000 */
.L_x_206:
        /* <DEDUP_REMOVED lines=10> */
.L_x_209:
[----:B------:R-:W-:Y:S05]  /*5e80*/  BSYNC B1 ;  /* 0x0000000000017941 */ /* 0x000fea0003800000 */
.L_x_208:
        /* <DEDUP_REMOVED lines=9> */
.L_x_211:
[----:B------:R-:W-:Y:S05]  /*5f20*/  BSYNC B1 ;  /* 0x0000000000017941 */ /* 0x000fea0003800000 */
.L_x_210:
        /* <DEDUP_REMOVED lines=9> */
.L_x_213:
[----:B------:R-:W-:Y:S05]  /*5fc0*/  BSYNC B1 ;  /* 0x0000000000017941 */ /* 0x000fea0003800000 */
.L_x_212:
        /* <DEDUP_REMOVED lines=10> */
.L_x_215:
[----:B------:R-:W-:Y:S05]  /*6070*/  BSYNC B1 ;  /* 0x0000000000017941 */ /* 0x000fea0003800000 */
.L_x_214:
        /* <DEDUP_REMOVED lines=10> */
.L_x_217:
[----:B------:R-:W-:Y:S05]  /*6120*/  BSYNC B1 ;  /* 0x0000000000017941 */ /* 0x000fea0003800000 */
.L_x_216:
        /* <DEDUP_REMOVED lines=9> */
.L_x_219:
[----:B------:R-:W-:Y:S05]  /*61c0*/  BSYNC B1 ;  /* 0x0000000000017941 */ /* 0x000fea0003800000 */
.L_x_218:
        /* <DEDUP_REMOVED lines=9> */
.L_x_221:
[----:B------:R-:W-:Y:S05]  /*6260*/  BSYNC B1 ;  /* 0x0000000000017941 */ /* 0x000fea0003800000 */
.L_x_220:
        /* <DEDUP_REMOVED lines=10> */
.L_x_223:
[----:B------:R-:W-:Y:S05]  /*6310*/  BSYNC B1 ;  /* 0x0000000000017941 */ /* 0x000fea0003800000 */
.L_x_222:
        /* <DEDUP_REMOVED lines=10> */
.L_x_225:
[----:B------:R-:W-:Y:S05]  /*63c0*/  BSYNC B1 ;  /* 0x0000000000017941 */ /* 0x000fea0003800000 */
.L_x_224:
        /* <DEDUP_REMOVED lines=9> */
.L_x_227:
[----:B------:R-:W-:Y:S05]  /*6460*/  BSYNC B1 ;  /* 0x0000000000017941 */ /* 0x000fea0003800000 */
.L_x_226:
        /* <DEDUP_REMOVED lines=9> */
.L_x_229:
[----:B------:R-:W-:Y:S05]  /*6500*/  BSYNC B1 ;  /* 0x0000000000017941 */ /* 0x000fea0003800000 */
.L_x_228:
        /* <DEDUP_REMOVED lines=10> */
.L_x_231:
[----:B------:R-:W-:Y:S05]  /*65b0*/  BSYNC B1 ;  /* 0x0000000000017941 */ /* 0x000fea0003800000 */
.L_x_230:
        /* <DEDUP_REMOVED lines=10> */
.L_x_233:
[----:B------:R-:W-:Y:S05]  /*6660*/  BSYNC B1 ;  /* 0x0000000000017941 */ /* 0x000fea0003800000 */
.L_x_232:
        /* <DEDUP_REMOVED lines=9> */
.L_x_235:
[----:B------:R-:W-:Y:S05]  /*6700*/  BSYNC B1 ;  /* 0x0000000000017941 */ /* 0x000fea0003800000 */
.L_x_234:
        /* <DEDUP_REMOVED lines=9> */
.L_x_237:
[----:B------:R-:W-:Y:S05]  /*67a0*/  BSYNC B1 ;  /* 0x0000000000017941 */ /* 0x000fea0003800000 */
.L_x_236:
        /* <DEDUP_REMOVED lines=10> */
.L_x_239:
[----:B------:R-:W-:Y:S05]  /*6850*/  BSYNC B1 ;  /* 0x0000000000017941 */ /* 0x000fea0003800000 */
.L_x_238:
        /* <DEDUP_REMOVED lines=10> */
.L_x_241:
[----:B------:R-:W-:Y:S05]  /*6900*/  BSYNC B1 ;  /* 0x0000000000017941 */ /* 0x000fea0003800000 */
.L_x_240:
        /* <DEDUP_REMOVED lines=9> */
.L_x_243:
[----:B------:R-:W-:Y:S05]  /*69a0*/  BSYNC B1 ;  /* 0x0000000000017941 */ /* 0x000fea0003800000 */
.L_x_242:
        /* <DEDUP_REMOVED lines=9> */
.L_x_245:
[----:B------:R-:W-:Y:S05]  /*6a40*/  BSYNC B1 ;  /* 0x0000000000017941 */ /* 0x000fea0003800000 */
.L_x_244:
        /* <DEDUP_REMOVED lines=10> */
.L_x_247:
[----:B------:R-:W-:Y:S05]  /*6af0*/  BSYNC B1 ;  /* 0x0000000000017941 */ /* 0x000fea0003800000 */
.L_x_246:
        /* <DEDUP_REMOVED lines=10> */
.L_x_249:
[----:B------:R-:W-:Y:S05]  /*6ba0*/  BSYNC B1 ;  /* 0x0000000000017941 */ /* 0x000fea0003800000 */
.L_x_248:
        /* <DEDUP_REMOVED lines=9> */
.L_x_251:
[----:B------:R-:W-:Y:S05]  /*6c40*/  BSYNC B1 ;  /* 0x0000000000017941 */ /* 0x000fea0003800000 */
.L_x_250:
        /* <DEDUP_REMOVED lines=9> */
.L_x_253:
[----:B------:R-:W-:Y:S05]  /*6ce0*/  BSYNC B1 ;  /* 0x0000000000017941 */ /* 0x000fea0003800000 */
.L_x_252:
        /* <DEDUP_REMOVED lines=10> */
.L_x_255:
[----:B------:R-:W-:Y:S05]  /*6d90*/  BSYNC B1 ;  /* 0x0000000000017941 */ /* 0x000fea0003800000 */
.L_x_254:
        /* <DEDUP_REMOVED lines=10> */
.L_x_257:
[----:B------:R-:W-:Y:S05]  /*6e40*/  BSYNC B1 ;  /* 0x0000000000017941 */ /* 0x000fea0003800000 */
.L_x_256:
        /* <DEDUP_REMOVED lines=9> */
.L_x_259:
[----:B------:R-:W-:Y:S05]  /*6ee0*/  BSYNC B1 ;  /* 0x0000000000017941 */ /* 0x000fea0003800000 */
.L_x_258:
        /* <DEDUP_REMOVED lines=9> */
.L_x_261:
[----:B------:R-:W-:Y:S05]  /*6f80*/  BSYNC B1 ;  /* 0x0000000000017941 */ /* 0x000fea0003800000 */
.L_x_260:
        /* <DEDUP_REMOVED lines=10> */
.L_x_263:
[----:B------:R-:W-:Y:S05]  /*7030*/  BSYNC B1 ;  /* 0x0000000000017941 */ /* 0x000fea0003800000 */
.L_x_262:
        /* <DEDUP_REMOVED lines=10> */
.L_x_265:
[----:B------:R-:W-:Y:S05]  /*70e0*/  BSYNC B1 ;  /* 0x0000000000017941 */ /* 0x000fea0003800000 */
.L_x_264:
        /* <DEDUP_REMOVED lines=9> */
.L_x_267:
[----:B------:R-:W-:Y:S05]  /*7180*/  BSYNC B1 ;  /* 0x0000000000017941 */ /* 0x000fea0003800000 */
.L_x_266:
        /* <DEDUP_REMOVED lines=9> */
.L_x_269:
[----:B------:R-:W-:Y:S05]  /*7220*/  BSYNC B1 ;  /* 0x0000000000017941 */ /* 0x000fea0003800000 */
.L_x_268:
        /* <DEDUP_REMOVED lines=10> */
.L_x_271:
[----:B------:R-:W-:Y:S05]  /*72d0*/  BSYNC B1 ;  /* 0x0000000000017941 */ /* 0x000fea0003800000 */
.L_x_270:
        /* <DEDUP_REMOVED lines=10> */
.L_x_273:
[----:B------:R-:W-:Y:S05]  /*7380*/  BSYNC B1 ;  /* 0x0000000000017941 */ /* 0x000fea0003800000 */
.L_x_272:
        /* <DEDUP_REMOVED lines=9> */
.L_x_275:
[----:B------:R-:W-:Y:S05]  /*7420*/  BSYNC B1 ;  /* 0x0000000000017941 */ /* 0x000fea0003800000 */
.L_x_274:
        /* <DEDUP_REMOVED lines=9> */
.L_x_277:
[----:B------:R-:W-:Y:S05]  /*74c0*/  BSYNC B1 ;  /* 0x0000000000017941 */ /* 0x000fea0003800000 */
.L_x_276:
        /* <DEDUP_REMOVED lines=10> */
.L_x_279:
[----:B------:R-:W-:Y:S05]  /*7570*/  BSYNC B1 ;  /* 0x0000000000017941 */ /* 0x000fea0003800000 */
.L_x_278:
        /* <DEDUP_REMOVED lines=10> */
.L_x_281:
[----:B------:R-:W-:Y:S05]  /*7620*/  BSYNC B1 ;  /* 0x0000000000017941 */ /* 0x000fea0003800000 */
.L_x_280:
[----:B01-3-5:R-:W-:Y:S01]  /*7630*/  LOP3.LUT R7, R19, 0xffffe000, RZ, 0xc0, !PT ;  /* 0xffffe00013077812 */ /* 0x02bfe200078ec0ff */
        /* <DEDUP_REMOVED lines=8> */
.L_x_283:
[----:B------:R-:W-:Y:S05]  /*76c0*/  BSYNC B1 ;  /* 0x0000000000017941 */ /* 0x000fea0003800000 */
.L_x_282:
[----:B0---45:R-:W-:Y:S01]  /*76d0*/  LOP3.LUT R5, R19, 0xffffe000, RZ, 0xc0, !PT ;  /* 0xffffe00013057812 */ /* 0x031fe200078ec0ff */
[----:B------:R-:W-:Y:S01]  /*76e0*/  @P1 IMAD.MOV.U32 R4, RZ, RZ, R10 ;  /* 0x000000ffff041224 */ /* 0x000fe200078e000a */
[----:B------:R-:W-:Y:S01]  /*76f0*/  ISETP.GT.AND P0, PT, R3, 0x8, P0 ;  /* 0x000000080300780c */ /* 0x000fe20000704270 */
[----:B------:R-:W-:Y:S02]  /*7700*/  BSSY B1, `(.L_x_284) ;  /* 0x0000008000017945 */ /* 0x000fe40003800000 */
[----:B------:R-:W-:-:S04]  /*7710*/  FMUL R5, R5, R152 ;  /* 0x0000009805057220 */ /* 0x000fc80000400000 */
[----:B------:R-:W-:Y:S01]  /*7720*/  FFMA R7, R150, R153, R5 ;  /* 0x0000009996077223 */ /* 0x000fe20000000005 */
[----:B------:R-:W-:-:S04]  /*7730*/  @P1 IMAD.MOV.U32 R5, RZ, RZ, R11 ;  /* 0x000000ffff051224 */ /* 0x000fc800078e000b */
[----:B------:R-:W-:-:S05]  /*7740*/  F2FP.TF32.F32.PACK_B R7, R7 ;  /* 0x00000007ff07723e */ /* 0x000fca00024050ff */
[----:B------:R0:W-:Y:S01]  /*7750*/  @P1 STG.E desc[UR36][R4.64+0x3e0], R7 ;  /* 0x0003e00704001986 */ /* 0x0001e2000c101924 */
[----:B------:R-:W-:Y:S05]  /*7760*/  @!P0 BRA `(.L_x_285) ;  /* 0x0000000000048947 */ /* 0x000fea0003800000 */
[----:B------:R3:W5:Y:S02]  /*7770*/  LDG.E.LTC128B R19, desc[UR36][R8.64+0x3e4] ;  /* 0x0003e42408137981 */ /* 0x000764000c1e1920 */
.L_x_285:
[----:B------:R-:W-:Y:S05]  /*7780*/  BSYNC B1 ;  /* 0x0000000000017941 */ /* 0x000fea0003800000 */
.L_x_284:
[----:B------:R-:W-:Y:S05]  /*7790*/  @!P0 BRA `(.L_x_286) ;  /* 0x0000002400488947 */ /* 0x000fea0003800000 */
[----:B-----5:R-:W-:-:S05]  /*77a0*/  LOP3.LUT R19, R19, 0xffffe000, RZ, 0xc0, !PT ;  /* 0xffffe00013137812 */ /* 0x020fca00078ec0ff */
[----:B------:R-:W-:-:S04]  /*77b0*/  FMUL R0, R19, R152 ;  /* 0x0000009813007220 */ /* 0x000fc80000400000 */
[----:B------:R-:W-:-:S05]  /*77c0*/  FFMA R151, R151, R153, R0 ;  /* 0x0000009997977223 */ /* 0x000fca0000000000 */
[----:B------:R-:W-:-:S05]  /*77d0*/  F2FP.TF32.F32.PACK_B R151, R151 ;  /* 0x00000097ff97723e */ /* 0x000fca00024050ff */
[----:B------:R4:W-:Y:S01]  /*77e0*/  STG.E desc[UR36][R10.64+0x3e4], R151 ;  /* 0x0003e4970a007986 */ /* 0x0009e2000c101924 */
[----:B------:R-:W-:Y:S05]  /*77f0*/  BRA `(.L_x_286) ;  /* 0x0000002400307947 */ /* 0x000fea0003800000 */
.L_x_33:
[----:B------:R-:W-:Y:S01]  /*7800*/  ISETP.GT.AND P3, PT, R0, 0x1, PT ;  /* 0x000000010000780c */ /* 0x000fe20003f64270 */
[----:B------:R-:W-:Y:S01]  /*7810*/  ULDC.64 UR4, c[0x0][0x5c0] ;  /* 0x0001700000047ab9 */ /* 0x000fe20000000a00 */
[-C--:B------:R-:W-:Y:S01]  /*7820*/  FMUL R9, R24, R153.reuse ;  /* 0x0000009918097220 */ /* 0x080fe20000400000 */
[C---:B------:R-:W-:Y:S01]  /*7830*/  LEA R4, P4, R164.reuse, UR4, 0x2 ;  /* 0x00000004a4047c11 */ /* 0x040fe2000f8810ff */
[-C--:B------:R-:W-:Y:S01]  /*7840*/  FMUL R25, R25, R153.reuse ;  /* 0x0000009919197220 */ /* 0x080fe20000400000 */
[----:B------:R-:W-:Y:S01]  /*7850*/  ISETP.GT.AND P0, PT, R3, RZ, P3 ;  /* 0x000000ff0300720c */ /* 0x000fe20001f04270 */
[-C--:B------:R-:W-:Y:S01]  /*7860*/  FMUL R27, R27, R153.reuse ;  /* 0x000000991b1b7220 */ /* 0x080fe20000400000 */
[----:B------:R-:W-:Y:S01]  /*7870*/  LEA.HI.X R5, R164, UR5, R177, 0x2, P4 ;  /* 0x00000005a4057c11 */ /* 0x000fe2000a0f14b1 */
[----:B------:R-:W-:Y:S01]  /*7880*/  FMUL R29, R29, R153 ;  /* 0x000000991d1d7220 */ /* 0x000fe20000400000 */
[----:B------:R-:W-:Y:S01]  /*7890*/  F2FP.TF32.F32.PACK_B R9, R9 ;  /* 0x00000009ff09723e */ /* 0x000fe200024050ff */
[----:B------:R-:W-:Y:S01]  /*78a0*/  FMUL R31, R31, R153 ;  /* 0x000000991f1f7220 */ /* 0x000fe20000400000 */
[----:B------:R-:W-:Y:S01]  /*78b0*/  F2FP.TF32.F32.PACK_B R25, R25 ;  /* 0x00000019ff19723e */ /* 0x000fe200024050ff */
[-C--:B------:R-:W-:Y:S01]  /*78c0*/  FMUL R13, R32, R153.reuse ;  /* 0x00000099200d7220 */ /* 0x080fe20000400000 */
[C---:B------:R-:W-:Y:S01]  /*78d0*/  SHF.L.U64.HI R7, R10.reuse, 0x5, R11 ;  /* 0x000000050a077819 */ /* 0x040fe2000001020b */
[----:B------:R0:W-:Y:S01]  /*78e0*/  @P2 STG.E desc[UR36][R4.64], R9 ;  /* 0x0000000904002986 */ /* 0x0001e2000c101924 */
[----:B------:R-:W-:Y:S01]  /*78f0*/  LEA R6, P4, R10, R4, 0x5 ;  /* 0x000000040a067211 */ /* 0x000fe200078828ff */
[-C--:B------:R-:W-:Y:S01]  /*7900*/  FMUL R11, R26, R153.reuse ;  /* 0x000000991a0b7220 */ /* 0x080fe20000400000 */
[----:B------:R-:W-:Y:S01]  /*7910*/  ISETP.GT.AND P1, PT, R3, 0x8, P1 ;  /* 0x000000080300780c */ /* 0x000fe20000f24270 */
[----:B------:R-:W-:Y:S01]  /*7920*/  @P0 STG.E desc[UR36][R4.64+0x4], R25 ;  /* 0x0000041904000986 */ /* 0x000fe2000c101924 */
[C---:B------:R-:W-:Y:S01]  /*7930*/  ISETP.GT.AND P2, PT, R0.reuse, 0x8, PT ;  /* 0x000000080000780c */ /* 0x040fe20003f44270 */
[----:B------:R-:W-:Y:S01]  /*7940*/  IMAD.X R7, R7, 0x1, R5, P4 ;  /* 0x0000000107077824 */ /* 0x000fe200020e0605 */
[----:B------:R-:W-:Y:S01]  /*7950*/  ISETP.GT.AND P3, PT, R3, 0x8, P3 ;  /* 0x000000080300780c */ /* 0x000fe20001f64270 */
[-C--:B------:R-:W-:Y:S01]  /*7960*/  FMUL R33, R33, R153.reuse ;  /* 0x0000009921217220 */ /* 0x080fe20000400000 */
[----:B------:R-:W-:Y:S01]  /*7970*/  ISETP.GT.AND P0, PT, R0, 0x9, PT ;  /* 0x000000090000780c */ /* 0x000fe20003f04270 */
[-C--:B------:R-:W-:Y:S01]  /*7980*/  FMUL R35, R35, R153.reuse ;  /* 0x0000009923237220 */ /* 0x080fe20000400000 */
[C---:B------:R-:W-:Y:S01]  /*7990*/  ISETP.GT.AND P5, PT, R3.reuse, RZ, P2 ;  /* 0x000000ff0300720c */ /* 0x040fe200017a4270 */
[-C--:B0-----:R-:W-:Y:S01]  /*79a0*/  FMUL R9, R28, R153.reuse ;  /* 0x000000991c097220 */ /* 0x081fe20000400000 */
[----:B------:R-:W-:Y:S01]  /*79b0*/  ISETP.GT.AND P4, PT, R3, RZ, P0 ;  /* 0x000000ff0300720c */ /* 0x000fe20000784270 */
[----:B------:R-:W-:Y:S01]  /*79c0*/  FMUL R37, R37, R153 ;  /* 0x0000009925257220 */ /* 0x000fe20000400000 */
[----:B------:R-:W-:Y:S01]  /*79d0*/  F2FP.TF32.F32.PACK_B R11, R11 ;  /* 0x0000000bff0b723e */ /* 0x000fe200024050ff */
[----:B------:R-:W-:Y:S01]  /*79e0*/  FMUL R39, R39, R153 ;  /* 0x0000009927277220 */ /* 0x000fe20000400000 */
[----:B------:R-:W-:Y:S01]  /*79f0*/  F2FP.TF32.F32.PACK_B R27, R27 ;  /* 0x0000001bff1b723e */ /* 0x000fe200024050ff */
[----:B------:R-:W-:Y:S01]  /*7a00*/  FMUL R41, R41, R153 ;  /* 0x0000009929297220 */ /* 0x000fe20000400000 */
[----:B------:R-:W-:Y:S01]  /*7a10*/  F2FP.TF32.F32.PACK_B R9, R9 ;  /* 0x00000009ff09723e */ /* 0x000fe200024050ff */
[----:B------:R0:W-:Y:S01]  /*7a20*/  @P1 STG.E desc[UR36][R6.64], R11 ;  /* 0x0000000b06001986 */ /* 0x0001e2000c101924 */
[----:B------:R-:W-:Y:S01]  /*7a30*/  F2FP.TF32.F32.PACK_B R29, R29 ;  /* 0x0000001dff1d723e */ /* 0x000fe200024050ff */
[-C--:B------:R-:W-:Y:S01]  /*7a40*/  FMUL R43, R43, R153.reuse ;  /* 0x000000992b2b7220 */ /* 0x080fe20000400000 */
[C---:B------:R-:W-:Y:S01]  /*7a50*/  ISETP.GT.AND P1, PT, R0.reuse, 0x10, PT ;  /* 0x000000100000780c */ /* 0x040fe20003f24270 */
[----:B------:R-:W-:Y:S01]  /*7a60*/  @P3 STG.E desc[UR36][R6.64+0x4], R27 ;  /* 0x0000041b06003986 */ /* 0x000fe2000c101924 */
[----:B------:R-:W-:Y:S01]  /*7a70*/  ISETP.GT.AND P3, PT, R0, 0x11, PT ;  /* 0x000000110000780c */ /* 0x000fe20003f64270 */
[-C--:B------:R-:W-:Y:S01]  /*7a80*/  FMUL R45, R45, R153.reuse ;  /* 0x000000992d2d7220 */ /* 0x080fe20000400000 */
[C---:B------:R-:W-:Y:S01]  /*7a90*/  ISETP.GT.AND P2, PT, R3.reuse, 0x8, P2 ;  /* 0x000000080300780c */ /* 0x040fe20001744270 */
[----:B------:R1:W-:Y:S01]  /*7aa0*/  @P5 STG.E desc[UR36][R4.64+0x20], R9 ;  /* 0x0000200904005986 */ /* 0x0003e2000c101924 */
[----:B------:R-:W-:Y:S01]  /*7ab0*/  ISETP.GT.AND P0, PT, R3, 0x8, P0 ;  /* 0x000000080300780c */ /* 0x000fe20000704270 */
[-C--:B------:R-:W-:Y:S01]  /*7ac0*/  FMUL R47, R47, R153.reuse ;  /* 0x000000992f2f7220 */ /* 0x080fe20000400000 */
[C---:B------:R-:W-:Y:S01]  /*7ad0*/  ISETP.GT.AND P5, PT, R3.reuse, RZ, P1 ;  /* 0x000000ff0300720c */ /* 0x040fe20000fa4270 */
[----:B------:R-:W-:Y:S01]  /*7ae0*/  @P4 STG.E desc[UR36][R4.64+0x24], R29 ;  /* 0x0000241d04004986 */ /* 0x000fe2000c101924 */
        /* <DEDUP_REMOVED lines=8> */
[----:B-1----:R-:W-:Y:S01]  /*7b70*/  FMUL R9, R34, R153 ;  /* 0x0000009922097220 */ /* 0x002fe20000400000 */
[----:B------:R-:W-:Y:S01]  /*7b80*/  F2FP.TF32.F32.PACK_B R33, R33 ;  /* 0x00000021ff21723e */ /* 0x000fe200024050ff */
[----:B------:R0:W-:Y:S01]  /*7b90*/  @P2 STG.E desc[UR36][R6.64+0x20], R11 ;  /* 0x0000200b06002986 */ /* 0x0001e2000c101924 */
[----:B------:R-:W-:Y:S01]  /*7ba0*/  ISETP.GT.AND P1, PT, R3, 0x8, P1 ;  /* 0x000000080300780c */ /* 0x000fe20000f24270 */
[-C--:B------:R-:W-:Y:S01]  /*7bb0*/  FMUL R55, R55, R153.reuse ;  /* 0x0000009937377220 */ /* 0x080fe20000400000 */
[C---:B------:R-:W-:Y:S01]  /*7bc0*/  ISETP.GT.AND P2, PT, R0.reuse, 0x19, PT ;  /* 0x000000190000780c */ /* 0x040fe20003f44270 */
[----:B------:R-:W-:Y:S01]  /*7bd0*/  @P0 STG.E desc[UR36][R6.64+0x24], R31 ;  /* 0x0000241f06000986 */ /* 0x000fe2000c101924 */
[----:B------:R-:W-:Y:S01]  /*7be0*/  ISETP.GT.AND P0, PT, R0, 0x18, PT ;  /* 0x000000180000780c */ /* 0x000fe20003f04270 */
[----:B------:R-:W-:Y:S01]  /*7bf0*/  FMUL R57, R57, R153 ;  /* 0x0000009939397220 */ /* 0x000fe20000400000 */
[----:B------:R-:W-:Y:S01]  /*7c00*/  F2FP.TF32.F32.PACK_B R9, R9 ;  /* 0x00000009ff09723e */ /* 0x000fe200024050ff */
[----:B------:R1:W-:Y:S01]  /*7c10*/  @P5 STG.E desc[UR36][R4.64+0x40], R13 ;  /* 0x0000400d04005986 */ /* 0x0003e2000c101924 */
[----:B------:R-:W-:Y:S01]  /*7c20*/  ISETP.GT.AND P5, PT, R3, RZ, P0 ;  /* 0x000000ff0300720c */ /* 0x000fe200007a4270 */
[----:B------:R-:W-:Y:S01]  /*7c30*/  FMUL R59, R59, R153 ;  /* 0x000000993b3b7220 */ /* 0x000fe20000400000 */
[----:B------:R-:W-:Y:S01]  /*7c40*/  F2FP.TF32.F32.PACK_B R35, R35 ;  /* 0x00000023ff23723e */ /* 0x000fe200024050ff */
[----:B------:R-:W-:Y:S01]  /*7c50*/  @P4 STG.E desc[UR36][R4.64+0x44], R33 ;  /* 0x0000442104004986 */ /* 0x000fe2000c101924 */
[C---:B------:R-:W-:Y:S01]  /*7c60*/  ISETP.GT.AND P4, PT, R3.reuse, 0x8, P3 ;  /* 0x000000080300780c */ /* 0x040fe20001f84270 */
[----:B0-----:R-:W-:Y:S01]  /*7c70*/  FMUL R11, R36, R153 ;  /* 0x00000099240b7220 */ /* 0x001fe20000400000 */
[----:B------:R-:W-:Y:S01]  /*7c80*/  ISETP.GT.AND P3, PT, R3, RZ, P2 ;  /* 0x000000ff0300720c */ /* 0x000fe20001764270 */
[----:B------:R0:W-:Y:S01]  /*7c90*/  @P1 STG.E desc[UR36][R6.64+0x40], R9 ;  /* 0x0000400906001986 */ /* 0x0001e2000c101924 */
[----:B------:R-:W-:Y:S01]  /*7ca0*/  F2FP.TF32.F32.PACK_B R37, R37 ;  /* 0x00000025ff25723e */ /* 0x000fe200024050ff */
[----:B------:R-:W-:Y:S01]  /*7cb0*/  FMUL R61, R61, R153 ;  /* 0x000000993d3d7220 */ /* 0x000fe20000400000 */
[----:B------:R-:W-:Y:S01]  /*7cc0*/  F2FP.TF32.F32.PACK_B R11, R11 ;  /* 0x0000000bff0b723e */ /* 0x000fe200024050ff */
[-C--:B-1----:R-:W-:Y:S01]  /*7cd0*/  FMUL R13, R40, R153.reuse ;  /* 0x00000099280d7220 */ /* 0x082fe20000400000 */
[----:B------:R-:W-:Y:S01]  /*7ce0*/  ISETP.GT.AND P1, PT, R0, 0x20, PT ;  /* 0x000000200000780c */ /* 0x000fe20003f24270 */
[-C--:B------:R-:W-:Y:S01]  /*7cf0*/  FMUL R63, R63, R153.reuse ;  /* 0x000000993f3f7220 */ /* 0x080fe20000400000 */
[----:B------:R-:W-:Y:S01]  /*7d00*/  ISETP.GT.AND P0, PT, R3, 0x8, P0 ;  /* 0x000000080300780c */ /* 0x000fe20000704270 */
[----:B------:R-:W-:Y:S01]  /*7d10*/  FMUL R65, R65, R153 ;  /* 0x0000009941417220 */ /* 0x000fe20000400000 */
[----:B------:R-:W-:Y:S01]  /*7d20*/  F2FP.TF32.F32.PACK_B R39, R39 ;  /* 0x00000027ff27723e */ /* 0x000fe200024050ff */
[----:B------:R-:W-:Y:S01]  /*7d30*/  @P4 STG.E desc[UR36][R6.64+0x44], R35 ;  /* 0x0000442306004986 */ /* 0x000fe2000c101924 */
[C---:B------:R-:W-:Y:S01]  /*7d40*/  ISETP.GT.AND P4, PT, R3.reuse, 0x8, P2 ;  /* 0x000000080300780c */ /* 0x040fe20001784270 */
[-C--:B0-----:R-:W-:Y:S01]  /*7d50*/  FMUL R9, R38, R153.reuse ;  /* 0x0000009926097220 */ /* 0x081fe20000400000 */
[C---:B------:R-:W-:Y:S01]  /*7d60*/  ISETP.GT.AND P2, PT, R0.reuse, 0x21, PT ;  /* 0x000000210000780c */ /* 0x040fe20003f44270 */
[----:B------:R0:W-:Y:S01]  /*7d70*/  @P5 STG.E desc[UR36][R4.64+0x60], R11 ;  /* 0x0000600b04005986 */ /* 0x0001e2000c101924 */
[----:B------:R-:W-:Y:S01]  /*7d80*/  ISETP.GT.AND P5, PT, R3, RZ, P1 ;  /* 0x000000ff0300720c */ /* 0x000fe20000fa4270 */
[----:B------:R-:W-:Y:S01]  /*7d90*/  FMUL R67, R67, R153 ;  /* 0x0000009943437220 */ /* 0x000fe20000400000 */
[----:B------:R-:W-:Y:S01]  /*7da0*/  F2FP.TF32.F32.PACK_B R9, R9 ;  /* 0x00000009ff09723e */ /* 0x000fe200024050ff */
[----:B------:R-:W-:Y:S01]  /*7db0*/  @P3 STG.E desc[UR36][R4.64+0x64], R37 ;  /* 0x0000642504003986 */ /* 0x000fe2000c101924 */
[----:B------:R-:W-:Y:S01]  /*7dc0*/  ISETP.GT.AND P3, PT, R3, RZ, P2 ;  /* 0x000000ff0300720c */ /* 0x000fe20001764270 */
[----:B------:R-:W-:Y:S01]  /*7dd0*/  FMUL R69, R69, R153 ;  /* 0x0000009945457220 */ /* 0x000fe20000400000 */
[----:B------:R-:W-:Y:S01]  /*7de0*/  F2FP.TF32.F32.PACK_B R13, R13 ;  /* 0x0000000dff0d723e */ /* 0x000fe200024050ff */
[----:B------:R1:W-:Y:S01]  /*7df0*/  @P0 STG.E desc[UR36][R6.64+0x60], R9 ;  /* 0x0000600906000986 */ /* 0x0003e2000c101924 */
[----:B------:R-:W-:Y:S01]  /*7e00*/  F2FP.TF32.F32.PACK_B R41, R41 ;  /* 0x00000029ff29723e */ /* 0x000fe200024050ff */
[-C--:B------:R-:W-:Y:S01]  /*7e10*/  FMUL R71, R71, R153.reuse ;  /* 0x0000009947477220 */ /* 0x080fe20000400000 */
[----:B------:R-:W-:Y:S01]  /*7e20*/  ISETP.GT.AND P0, PT, R0, 0x28, PT ;  /* 0x000000280000780c */ /* 0x000fe20003f04270 */
[----:B------:R-:W-:Y:S01]  /*7e30*/  @P4 STG.E desc[UR36][R6.64+0x64], R39 ;  /* 0x0000642706004986 */ /* 0x000fe2000c101924 */
[C---:B------:R-:W-:Y:S01]  /*7e40*/  ISETP.GT.AND P1, PT, R3.reuse, 0x8, P1 ;  /* 0x000000080300780c */ /* 0x040fe20000f24270 */
[-C--:B0-----:R-:W-:Y:S01]  /*7e50*/  FMUL R11, R44, R153.reuse ;  /* 0x000000992c0b7220 */ /* 0x081fe20000400000 */
[----:B------:R-:W-:Y:S01]  /*7e60*/  ISETP.GT.AND P4, PT, R3, 0x8, P2 ;  /* 0x000000080300780c */ /* 0x000fe20001784270 */
[----:B------:R0:W-:Y:S01]  /*7e70*/  @P5 STG.E desc[UR36][R4.64+0x80], R13 ;  /* 0x0000800d04005986 */ /* 0x0001e2000c101924 */
[----:B------:R-:W-:Y:S01]  /*7e80*/  ISETP.GT.AND P2, PT, R0, 0x29, PT ;  /* 0x000000290000780c */ /* 0x000fe20003f44270 */
[-C--:B------:R-:W-:Y:S01]  /*7e90*/  FMUL R73, R73, R153.reuse ;  /* 0x0000009949497220 */ /* 0x080fe20000400000 */
[C---:B------:R-:W-:Y:S01]  /*7ea0*/  ISETP.GT.AND P5, PT, R3.reuse, RZ, P0 ;  /* 0x000000ff0300720c */ /* 0x040fe200007a4270 */
[-C--:B-1----:R-:W-:Y:S01]  /*7eb0*/  FMUL R9, R42, R153.reuse ;  /* 0x000000992a097220 */ /* 0x082fe20000400000 */
[----:B------:R-:W-:Y:S01]  /*7ec0*/  @P3 STG.E desc[UR36][R4.64+0x84], R41 ;  /* 0x0000842904003986 */ /* 0x000fe2000c101924 */
[----:B------:R-:W-:Y:S01]  /*7ed0*/  ISETP.GT.AND P3, PT, R3, RZ, P2 ;  /* 0x000000ff0300720c */ /* 0x000fe20001764270 */
[----:B------:R-:W-:Y:S01]  /*7ee0*/  FMUL R75, R75, R153 ;  /* 0x000000994b4b7220 */ /* 0x000fe20000400000 */
[----:B------:R-:W-:Y:S01]  /*7ef0*/  F2FP.TF32.F32.PACK_B R43, R43 ;  /* 0x0000002bff2b723e */ /* 0x000fe200024050ff */
[----:B------:R-:W-:Y:S01]  /*7f00*/  FMUL R77, R77, R153 ;  /* 0x000000994d4d7220 */ /* 0x000fe20000400000 */
[----:B------:R-:W-:Y:S01]  /*7f10*/  F2FP.TF32.F32.PACK_B R9, R9 ;  /* 0x00000009ff09723e */ /* 0x000fe200024050ff */
[----:B------:R-:W-:Y:S01]  /*7f20*/  FMUL R79, R79, R153 ;  /* 0x000000994f4f7220 */ /* 0x000fe20000400000 */
[----:B------:R-:W-:Y:S01]  /*7f30*/  F2FP.TF32.F32.PACK_B R11, R11 ;  /* 0x0000000bff0b723e */ /* 0x000fe200024050ff */
[----:B0-----:R-:W-:Y:S01]  /*7f40*/  FMUL R13, R48, R153 ;  /* 0x00000099300d7220 */ /* 0x001fe20000400000 */
[----:B------:R-:W-:Y:S01]  /*7f50*/  F2FP.TF32.F32.PACK_B R45, R45 ;  /* 0x0000002dff2d723e */ /* 0x000fe200024050ff */
[----:B------:R0:W-:Y:S01]  /*7f60*/  @P1 STG.E desc[UR36][R6.64+0x80], R9 ;  /* 0x0000800906001986 */ /* 0x0001e2000c101924 */
[C---:B------:R-:W-:Y:S01]  /*7f70*/  ISETP.GT.AND P1, PT, R0.reuse, 0x30, PT ;  /* 0x000000300000780c */ /* 0x040fe20003f24270 */
[-C--:B------:R-:W-:Y:S01]  /*7f80*/  FMUL R81, R81, R153.reuse ;  /* 0x0000009951517220 */ /* 0x080fe20000400000 */
[C---:B------:R-:W-:Y:S01]  /*7f90*/  ISETP.GT.AND P0, PT, R3.reuse, 0x8, P0 ;  /* 0x000000080300780c */ /* 0x040fe20000704270 */
[----:B------:R-:W-:Y:S01]  /*7fa0*/  @P4 STG.E desc[UR36][R6.64+0x84], R43 ;  /* 0x0000842b06004986 */ /* 0x000fe2000c101924 */
[----:B------:R-:W-:Y:S01]  /*7fb0*/  ISETP.GT.AND P4, PT, R3, 0x8, P2 ;  /* 0x000000080300780c */ /* 0x000fe20001784270 */
[-C--:B------:R-:W-:Y:S01]  /*7fc0*/  FMUL R83, R83, R153.reuse ;  /* 0x0000009953537220 */ /* 0x080fe20000400000 */
[----:B------:R-:W-:Y:S01]  /*7fd0*/  ISETP.GT.AND P2, PT, R0, 0x31, PT ;  /* 0x000000310000780c */ /* 0x000fe20003f44270 */
[----:B------:R1:W-:Y:S01]  /*7fe0*/  @P5 STG.E desc[UR36][R4.64+0xa0], R11 ;  /* 0x0000a00b04005986 */ /* 0x0003e2000c101924 */
[----:B------:R-:W-:Y:S01]  /*7ff0*/  ISETP.GT.AND P5, PT, R3, RZ, P1 ;  /* 0x000000ff0300720c */ /* 0x000fe20000fa4270 */
[----:B------:R-:W-:Y:S01]  /*8000*/  FMUL R85, R85, R153 ;  /* 0x0000009955557220 */ /* 0x000fe20000400000 */
[----:B------:R-:W-:Y:S01]  /*8010*/  F2FP.TF32.F32.PACK_B R47, R47 ;  /* 0x0000002fff2f723e */ /* 0x000fe200024050ff */
[-C--:B0-----:R-:W-:Y:S01]  /*8020*/  FMUL R9, R46, R153.reuse ;  /* 0x000000992e097220 */ /* 0x081fe20000400000 */
        /* <DEDUP_REMOVED lines=8> */
[-C--:B-1----:R-:W-:Y:S01]  /*80b0*/  FMUL R11, R52, R153.reuse ;  /* 0x00000099340b7220 */ /* 0x082fe20000400000 */
[----:B------:R-:W-:Y:S01]  /*80c0*/  ISETP.GT.AND P1, PT, R3, 0x8, P1 ;  /* 0x000000080300780c */ /* 0x000fe20000f24270 */
[----:B------:R0:W-:Y:S01]  /*80d0*/  @P0 STG.E desc[UR36][R6.64+0xa0], R9 ;  /* 0x0000a00906000986 */ /* 0x0001e2000c101924 */
[C---:B------:R-:W-:Y:S01]  /*80e0*/  ISETP.GT.AND P0, PT, R0.reuse, 0x38, PT ;  /* 0x000000380000780c */ /* 0x040fe20003f04270 */
[----:B------:R-:W-:Y:S01]  /*80f0*/  FMUL R93, R93, R153 ;  /* 0x000000995d5d7220 */ /* 0x000fe20000400000 */
[----:B------:R-:W-:Y:S01]  /*8100*/  F2FP.TF32.F32.PACK_B R51, R51 ;  /* 0x00000033ff33723e */ /* 0x000fe200024050ff */
        /* <DEDUP_REMOVED lines=15> */
[-C--:B------:R-:W-:Y:S01]  /*8200*/  FMUL R103, R103, R153.reuse ;  /* 0x0000009967677220 */ /* 0x080fe20000400000 */
[----:B------:R-:W-:Y:S01]  /*8210*/  ISETP.GT.AND P0, PT, R3, 0x8, P0 ;  /* 0x000000080300780c */ /* 0x000fe20000704270 */
[----:B-1----:R-:W-:Y:S01]  /*8220*/  FMUL R13, R56, R153 ;  /* 0x00000099380d7220 */ /* 0x002fe20000400000 */
[----:B------:R-:W-:Y:S01]  /*8230*/  F2FP.TF32.F32.PACK_B R55, R55 ;  /* 0x00000037ff37723e */ /* 0x000fe200024050ff */
        /* <DEDUP_REMOVED lines=15> */
[-C--:B------:R-:W-:Y:S01]  /*8330*/  FMUL R111, R111, R153.reuse ;  /* 0x000000996f6f7220 */ /* 0x080fe20000400000 */
[----:B------:R-:W-:Y:S01]  /*8340*/  ISETP.GT.AND P1, PT, R3, 0x8, P1 ;  /* 0x000000080300780c */ /* 0x000fe20000f24270 */
[----:B------:R-:W-:Y:S01]  /*8350*/  FMUL R113, R113, R153 ;  /* 0x0000009971717220 */ /* 0x000fe20000400000 */
[----:B------:R-:W-:Y:S01]  /*8360*/  F2FP.TF32.F32.PACK_B R9, R9 ;  /* 0x00000009ff09723e */ /* 0x000fe200024050ff */
[-C--:B------:R-:W-:Y:S01]  /*8370*/  FMUL R115, R115, R153.reuse ;  /* 0x0000009973737220 */ /* 0x080fe20000400000 */
[----:B-1----:R-:W-:Y:S01]  /*8380*/  FMUL R11, R60, R153 ;  /* 0x000000993c0b7220 */ /* 0x002fe20000400000 */
[----:B------:R-:W-:Y:S01]  /*8390*/  F2FP.TF32.F32.PACK_B R59, R59 ;  /* 0x0000003bff3b723e */ /* 0x000fe200024050ff */
[-C--:B------:R-:W-:Y:S01]  /*83a0*/  FMUL R117, R117, R153.reuse ;  /* 0x0000009975757220 */ /* 0x080fe20000400000 */
        /* <DEDUP_REMOVED lines=47> */
[----:B------:R-:W-:Y:S01]  /*86a0*/  ISETP.GT.AND P0, PT, R0, 0x58, PT ;  /* 0x000000580000780c */ /* 0x000fe20003f04270 */
[----:B------:R-:W-:Y:S01]  /*86b0*/  FMUL R147, R147, R153 ;  /* 0x0000009993937220 */ /* 0x000fe20000400000 */
[----:B------:R-:W-:Y:S01]  /*86c0*/  F2FP.TF32.F32.PACK_B R11, R11 ;  /* 0x0000000bff0b723e */ /* 0x000fe200024050ff */
[----:B------:R-:W-:Y:S01]  /*86d0*/  @P4 STG.E desc[UR36][R6.64+0x124], R63 ;  /* 0x0001243f06004986 */ /* 0x000fe2000c101924 */
[C---:B------:R-:W-:Y:S01]  /*86e0*/  ISETP.GT.AND P4, PT, R3.reuse, 0x8, P2 ;  /* 0x000000080300780c */ /* 0x040fe20001784270 */
        /* <DEDUP_REMOVED lines=10> */
[----:B------:R-:W-:-:S02]  /*8790*/  ISETP.GT.AND P0, PT, R3, 0x8, P0 ;  /* 0x000000080300780c */ /* 0x000fc40000704270 */
[----:B------:R-:W-:Y:S01]  /*87a0*/  F2FP.TF32.F32.PACK_B R9, R9 ;  /* 0x00000009ff09723e */ /* 0x000fe200024050ff */
[----:B-1----:R-:W-:Y:S01]  /*87b0*/  FMUL R13, R72, R153 ;  /* 0x00000099480d7220 */ /* 0x002fe20000400000 */
[----:B------:R-:W-:-:S03]  /*87c0*/  F2FP.TF32.F32.PACK_B R71, R71 ;  /* 0x00000047ff47723e */ /* 0x000fc600024050ff */
[----:B------:R0:W-:Y:S01]  /*87d0*/  @P1 STG.E desc[UR36][R6.64+0x140], R9 ;  /* 0x0001400906001986 */ /* 0x0001e2000c101924 */
[C---:B------:R-:W-:Y:S02]  /*87e0*/  ISETP.GT.AND P1, PT, R0.reuse, 0x60, PT ;  /* 0x000000600000780c */ /* 0x040fe40003f24270 */
[----:B------:R-:W-:Y:S01]  /*87f0*/  F2FP.TF32.F32.PACK_B R13, R13 ;  /* 0x0000000dff0d723e */ /* 0x000fe200024050ff */
[----:B------:R-:W-:Y:S01]  /*8800*/  @P4 STG.E desc[UR36][R6.64+0x144], R67 ;  /* 0x0001444306004986 */ /* 0x000fe2000c101924 */
[C---:B------:R-:W-:Y:S02]  /*8810*/  ISETP.GT.AND P4, PT, R3.reuse, 0x8, P2 ;  /* 0x000000080300780c */ /* 0x040fe40001784270 */
[----:B------:R-:W-:Y:S01]  /*8820*/  ISETP.GT.AND P2, PT, R0, 0x61, PT ;  /* 0x000000610000780c */ /* 0x000fe20003f44270 */
[----:B------:R1:W-:Y:S01]  /*8830*/  @P5 STG.E desc[UR36][R4.64+0x160], R11 ;  /* 0x0001600b04005986 */ /* 0x0003e2000c101924 */
[C---:B------:R-:W-:Y:S02]  /*8840*/  ISETP.GT.AND P5, PT, R3.reuse, RZ, P1 ;  /* 0x000000ff0300720c */ /* 0x040fe40000fa4270 */
[----:B------:R-:W-:Y:S01]  /*8850*/  F2FP.TF32.F32.PACK_B R73, R73 ;  /* 0x00000049ff49723e */ /* 0x000fe200024050ff */
[----:B0-----:R-:W-:Y:S01]  /*8860*/  FMUL R9, R70, R153 ;  /* 0x0000009946097220 */ /* 0x001fe20000400000 */
[----:B------:R-:W-:Y:S01]  /*8870*/  @P3 STG.E desc[UR36][R4.64+0x164], R69 ;  /* 0x0001644504003986 */ /* 0x000fe2000c101924 */
[----:B------:R-:W-:-:S02]  /*8880*/  ISETP.GT.AND P3, PT, R3, RZ, P2 ;  /* 0x000000ff0300720c */ /* 0x000fc40001764270 */
[----:B------:R-:W-:Y:S02]  /*8890*/  ISETP.GT.AND P1, PT, R3, 0x8, P1 ;  /* 0x000000080300780c */ /* 0x000fe40000f24270 */
        /* <DEDUP_REMOVED lines=252> */
[----:B------:R-:W-:Y:S01]  /*9860*/  @P3 STG.E desc[UR36][R4.64+0x364], R133 ;  /* 0x0003648504003986 */ /* 0x000fe2000c101924 */
[----:B0-----:R-:W-:Y:S01]  /*9870*/  FMUL R9, R134, R153 ;  /* 0x0000009986097220 */ /* 0x001fe20000400000 */
[----:B------:R-:W-:-:S02]  /*9880*/  ISETP.GT.AND P3, PT, R3, RZ, P2 ;  /* 0x000000ff0300720c */ /* 0x000fc40001764270 */
[----:B------:R-:W-:Y:S02]  /*9890*/  ISETP.GT.AND P1, PT, R3, 0x8, P1 ;  /* 0x000000080300780c */ /* 0x000fe40000f24270 */
[----:B------:R-:W-:Y:S01]  /*98a0*/  F2FP.TF32.F32.PACK_B R9, R9 ;  /* 0x00000009ff09723e */ /* 0x000fe200024050ff */
[----:B-1----:R-:W-:Y:S01]  /*98b0*/  FMUL R11, R140, R153 ;  /* 0x000000998c0b7220 */ /* 0x002fe20000400000 */
[----:B------:R-:W-:-:S03]  /*98c0*/  F2FP.TF32.F32.PACK_B R139, R139 ;  /* 0x0000008bff8b723e */ /* 0x000fc600024050ff */
[----:B------:R0:W-:Y:S01]  /*98d0*/  @P0 STG.E desc[UR36][R6.64+0x360], R9 ;  /* 0x0003600906000986 */ /* 0x0001e2000c101924 */
[----:B------:R-:W-:Y:S02]  /*98e0*/  F2FP.TF32.F32.PACK_B R141, R141 ;  /* 0x0000008dff8d723e */ /* 0x000fe400024050ff */
[----:B------:R-:W-:Y:S01]  /*98f0*/  F2FP.TF32.F32.PACK_B R11, R11 ;  /* 0x0000000bff0b723e */ /* 0x000fe200024050ff */
[----:B------:R-:W-:Y:S01]  /*9900*/  @P4 STG.E desc[UR36][R6.64+0x364], R135 ;  /* 0x0003648706004986 */ /* 0x000fe2000c101924 */
[C---:B------:R-:W-:Y:S02]  /*9910*/  ISETP.GT.AND P4, PT, R0.reuse, 0xe8, PT ;  /* 0x000000e80000780c */ /* 0x040fe40003f84270 */
[----:B------:R-:W-:Y:S01]  /*9920*/  F2FP.TF32.F32.PACK_B R143, R143 ;  /* 0x0000008fff8f723e */ /* 0x000fe200024050ff */
[----:B------:R1:W-:Y:S01]  /*9930*/  @P5 STG.E desc[UR36][R4.64+0x380], R13 ;  /* 0x0003800d04005986 */ /* 0x0003e2000c101924 */
[----:B------:R-:W-:Y:S02]  /*9940*/  ISETP.GT.AND P5, PT, R0, 0xe9, PT ;  /* 0x000000e90000780c */ /* 0x000fe40003fa4270 */
[----:B------:R-:W-:Y:S01]  /*9950*/  F2FP.TF32.F32.PACK_B R145, R145 ;  /* 0x00000091ff91723e */ /* 0x000fe200024050ff */
[----:B------:R-:W-:Y:S01]  /*9960*/  @P3 STG.E desc[UR36][R4.64+0x384], R137 ;  /* 0x0003848904003986 */ /* 0x000fe2000c101924 */
[C---:B------:R-:W-:Y:S01]  /*9970*/  ISETP.GT.AND P3, PT, R3.reuse, 0x8, P2 ;  /* 0x000000080300780c */ /* 0x040fe20001764270 */
[----:B0-----:R-:W-:Y:S01]  /*9980*/  FMUL R9, R138, R153 ;  /* 0x000000998a097220 */ /* 0x001fe20000400000 */
[----:B------:R-:W-:-:S02]  /*9990*/  ISETP.GT.AND P2, PT, R3, RZ, P4 ;  /* 0x000000ff0300720c */ /* 0x000fc40002744270 */
[C---:B------:R-:W-:Y:S02]  /*99a0*/  ISETP.GT.AND P0, PT, R3.reuse, RZ, P5 ;  /* 0x000000ff0300720c */ /* 0x040fe40002f04270 */
[C---:B------:R-:W-:Y:S01]  /*99b0*/  ISETP.GT.AND P4, PT, R3.reuse, 0x8, P4 ;  /* 0x000000080300780c */ /* 0x040fe20002784270 */
[----:B-1----:R-:W-:Y:S01]  /*99c0*/  FMUL R13, R142, R153 ;  /* 0x000000998e0d7220 */ /* 0x002fe20000400000 */
[----:B------:R-:W-:Y:S02]  /*99d0*/  ISETP.GT.AND P5, PT, R3, 0x8, P5 ;  /* 0x000000080300780c */ /* 0x000fe40002fa4270 */
[----:B------:R-:W-:Y:S02]  /*99e0*/  F2FP.TF32.F32.PACK_B R9, R9 ;  /* 0x00000009ff09723e */ /* 0x000fe400024050ff */
[----:B------:R-:W-:Y:S02]  /*99f0*/  F2FP.TF32.F32.PACK_B R13, R13 ;  /* 0x0000000dff0d723e */ /* 0x000fe400024050ff */
[----:B------:R-:W-:Y:S01]  /*9a00*/  F2FP.TF32.F32.PACK_B R147, R147 ;  /* 0x00000093ff93723e */ /* 0x000fe200024050ff */
[----:B------:R0:W-:Y:S01]  /*9a10*/  @P1 STG.E desc[UR36][R6.64+0x380], R9 ;  /* 0x0003800906001986 */ /* 0x0001e2000c101924 */
[----:B------:R-:W-:-:S02]  /*9a20*/  ISETP.GT.AND P1, PT, R0, 0xf8, PT ;  /* 0x000000f80000780c */ /* 0x000fc40003f24270 */
        /* <DEDUP_REMOVED lines=8> */
[----:B0-----:R-:W-:Y:S01]  /*9ab0*/  FMUL R9, R144, R153 ;  /* 0x0000009990097220 */ /* 0x001fe20000400000 */
[----:B------:R-:W-:-:S02]  /*9ac0*/  ISETP.GT.AND P0, PT, R0, 0xf9, PT ;  /* 0x000000f90000780c */ /* 0x000fc40003f04270 */
[----:B------:R0:W-:Y:S01]  /*9ad0*/  @P4 STG.E desc[UR36][R6.64+0x3a0], R13 ;  /* 0x0003a00d06004986 */ /* 0x0001e2000c101924 */
[C---:B------:R-:W-:Y:S02]  /*9ae0*/  ISETP.GT.AND P4, PT, R3.reuse, RZ, P2 ;  /* 0x000000ff0300720c */ /* 0x040fe40001784270 */
[----:B------:R-:W-:Y:S01]  /*9af0*/  F2FP.TF32.F32.PACK_B R9, R9 ;  /* 0x00000009ff09723e */ /* 0x000fe200024050ff */
[----:B------:R-:W-:Y:S01]  /*9b00*/  @P5 STG.E desc[UR36][R6.64+0x3a4], R143 ;  /* 0x0003a48f06005986 */ /* 0x000fe2000c101924 */
[C---:B------:R-:W-:Y:S01]  /*9b10*/  ISETP.GT.AND P5, PT, R3.reuse, RZ, P3 ;  /* 0x000000ff0300720c */ /* 0x040fe20001fa4270 */
[----:B-1----:R-:W-:Y:S01]  /*9b20*/  FMUL R11, R146, R153 ;  /* 0x00000099920b7220 */ /* 0x002fe20000400000 */
[C---:B------:R-:W-:Y:S02]  /*9b30*/  ISETP.GT.AND P3, PT, R3.reuse, 0x8, P3 ;  /* 0x000000080300780c */ /* 0x040fe40001f64270 */
[----:B------:R-:W-:Y:S02]  /*9b40*/  ISETP.GT.AND P2, PT, R3, 0x8, P2 ;  /* 0x000000080300780c */ /* 0x000fe40001744270 */
[----:B------:R-:W-:Y:S01]  /*9b50*/  F2FP.TF32.F32.PACK_B R11, R11 ;  /* 0x0000000bff0b723e */ /* 0x000fe200024050ff */
[----:B0-----:R-:W-:-:S05]  /*9b60*/  FMUL R13, R150, R153 ;  /* 0x00000099960d7220 */ /* 0x001fca0000400000 */
[----:B------:R-:W-:Y:S01]  /*9b70*/  F2FP.TF32.F32.PACK_B R13, R13 ;  /* 0x0000000dff0d723e */ /* 0x000fe200024050ff */
[----:B------:R-:W-:Y:S01]  /*9b80*/  @P5 STG.E desc[UR36][R4.64+0x3c0], R9 ;  /* 0x0003c00904005986 */ /* 0x000fe2000c101924 */
[C---:B------:R-:W-:Y:S01]  /*9b90*/  ISETP.GT.AND P5, PT, R3.reuse, RZ, P1 ;  /* 0x000000ff0300720c */ /* 0x040fe20000fa4270 */
[----:B------:R-:W-:Y:S01]  /*9ba0*/  @P3 IMAD.MOV.U32 R2, RZ, RZ, R6 ;  /* 0x000000ffff023224 */ /* 0x000fe200078e0006 */
[C---:B------:R-:W-:Y:S01]  /*9bb0*/  ISETP.GT.AND P1, PT, R3.reuse, 0x8, P1 ;  /* 0x000000080300780c */ /* 0x040fe20000f24270 */
[----:B------:R-:W-:Y:S01]  /*9bc0*/  @P4 STG.E desc[UR36][R4.64+0x3c4], R145 ;  /* 0x0003c49104004986 */ /* 0x000fe2000c101924 */
[C---:B------:R-:W-:Y:S02]  /*9bd0*/  ISETP.GT.AND P4, PT, R3.reuse, RZ, P0 ;  /* 0x000000ff0300720c */ /* 0x040fe40000784270 */
[----:B------:R-:W-:Y:S01]  /*9be0*/  ISETP.GT.AND P0, PT, R3, 0x8, P0 ;  /* 0x000000080300780c */ /* 0x000fe20000704270 */
[----:B------:R-:W-:-:S05]  /*9bf0*/  @P3 IMAD.MOV.U32 R3, RZ, RZ, R7 ;  /* 0x000000ffff033224 */ /* 0x000fca00078e0007 */
[----:B------:R0:W-:Y:S02]  /*9c00*/  @P3 STG.E desc[UR36][R2.64+0x3c0], R11 ;  /* 0x0003c00b02003986 */ /* 0x0001e4000c101924 */
[----:B0-----:R-:W-:Y:S02]  /*9c10*/  @P2 IMAD.MOV.U32 R2, RZ, RZ, R6 ;  /* 0x000000ffff022224 */ /* 0x001fe400078e0006 */
[----:B------:R-:W-:-:S05]  /*9c20*/  @P2 IMAD.MOV.U32 R3, RZ, RZ, R7 ;  /* 0x000000ffff032224 */ /* 0x000fca00078e0007 */
[----:B------:R0:W-:Y:S02]  /*9c30*/  @P2 STG.E desc[UR36][R2.64+0x3c4], R147 ;  /* 0x0003c49302002986 */ /* 0x0001e4000c101924 */
[----:B0-----:R-:W-:Y:S02]  /*9c40*/  @P5 IMAD.MOV.U32 R2, RZ, RZ, R4 ;  /* 0x000000ffff025224 */ /* 0x001fe400078e0004 */
[----:B------:R-:W-:-:S05]  /*9c50*/  @P5 IMAD.MOV.U32 R3, RZ, RZ, R5 ;  /* 0x000000ffff035224 */ /* 0x000fca00078e0005 */
[----:B------:R0:W-:Y:S04]  /*9c60*/  @P5 STG.E desc[UR36][R2.64+0x3e0], R15 ;  /* 0x0003e00f02005986 */ /* 0x0001e8000c101924 */
[----:B------:R1:W-:Y:S01]  /*9c70*/  @P4 STG.E desc[UR36][R4.64+0x3e4], R149 ;  /* 0x0003e49504004986 */ /* 0x0003e2000c101924 */
[----:B0-----:R-:W-:Y:S02]  /*9c80*/  @P1 IMAD.MOV.U32 R2, RZ, RZ, R6 ;  /* 0x000000ffff021224 */ /* 0x001fe400078e0006 */
[----:B------:R-:W-:-:S05]  /*9c90*/  @P1 IMAD.MOV.U32 R3, RZ, RZ, R7 ;  /* 0x000000ffff031224 */ /* 0x000fca00078e0007 */
[----:B------:R1:W-:Y:S04]  /*9ca0*/  @P1 STG.E desc[UR36][R2.64+0x3e0], R13 ;  /* 0x0003e00d02001986 */ /* 0x0003e8000c101924 */
[----:B------:R1:W-:Y:S02]  /*9cb0*/  @P0 STG.E desc[UR36][R6.64+0x3e4], R151 ;  /* 0x0003e49706000986 */ /* 0x0003e4000c101924 */
.L_x_286:
[----:B------:R-:W-:Y:S05]  /*9cc0*/  BSYNC B0 ;  /* 0x0000000000007941 */ /* 0x000fea0003800000 */
.L_x_32:
[----:B-1----:R-:W2:Y:S01]  /*9cd0*/  LDL.64 R2, [R1] ;  /* 0x0000000001027983 */ /* 0x002ea20000100a00 */
[----:B------:R-:W-:Y:S01]  /*9ce0*/  ULDC.64 UR4, c[0x0][0x650] ;  /* 0x0001940000047ab9 */ /* 0x000fe20000000a00 */
[----:B------:R1:W-:Y:S01]  /*9cf0*/  SYNCS.ARRIVE.TRANS64.A1T0 RZ, [R160+UR45], RZ ;  /* 0x000000ffa0ff79a7 */ /* 0x0003e2000810002d */
[----:B------:R-:W-:Y:S01]  /*9d00*/  PRMT R0, RZ, 0x7610, R0 ;  /* 0x00007610ff007816 */ /* 0x000fe20000000000 */
[----:B-----5:R-:W-:Y:S02]  /*9d10*/  IMAD.MOV.U32 R19, RZ, RZ, -0x1 ;  /* 0xffffffffff137424 */ /* 0x020fe400078e00ff */
[----:B------:R-:W-:Y:S01]  /*9d20*/  IMAD.MOV.U32 R22, RZ, RZ, -0x1 ;  /* 0xffffffffff167424 */ /* 0x000fe200078e00ff */
[----:B--2---:R-:W-:-:S04]  /*9d30*/  LEA R18, P0, R2, R18, 0x1 ;  /* 0x0000001202127211 */ /* 0x004fc800078008ff */
[----:B------:R-:W-:Y:S01]  /*9d40*/  LEA.HI.X R17, R2, R17, R23, 0x1, P0 ;  /* 0x0000001102117211 */ /* 0x000fe200000f0c17 */
[----:B------:R-:W-:Y:S01]  /*9d50*/  IMAD.MOV.U32 R2, RZ, RZ, -0x1 ;  /* 0xffffffffff027424 */ /* 0x000fe200078e00ff */
[----:B------:R-:W-:-:S04]  /*9d60*/  ISETP.GE.U32.AND P0, PT, R18, UR4, PT ;  /* 0x0000000412007c0c */ /* 0x000fc8000bf06070 */
[----:B------:R-:W-:-:S13]  /*9d70*/  ISETP.GE.U32.AND.EX P0, PT, R17, UR5, PT, P0 ;  /* 0x0000000511007c0c */ /* 0x000fda000bf06100 */
[----:B-1----:R-:W-:Y:S05]  /*9d80*/  @P0 BRA `(.L_x_287) ;  /* 0x0000000400700947 */ /* 0x002fea0003800000 */
[----:B----4-:R-:W1:Y:S01]  /*9d90*/  S2R R10, SR_CTAID.X ;  /* 0x00000000000a7919 */ /* 0x010e620000002500 */
[----:B---3--:R-:W2:Y:S01]  /*9da0*/  LDC.64 R8, c[0x0][0x628] ;  /* 0x00018a00ff087b82 */ /* 0x008ea20000000a00 */
[----:B------:R-:W-:Y:S01]  /*9db0*/  ULDC UR4, c[0x0][0x150] ;  /* 0x0000540000047ab9 */ /* 0x000fe20000000800 */
[----:B------:R-:W-:Y:S01]  /*9dc0*/  IMAD.MOV.U32 R6, RZ, RZ, R18 ;  /* 0x000000ffff067224 */ /* 0x000fe200078e0012 */
[----:B------:R-:W3:Y:S01]  /*9dd0*/  S2R R20, SR_CTAID.Y ;  /* 0x0000000000147919 */ /* 0x000ee20000002600 */
[----:B0-----:R-:W-:-:S04]  /*9de0*/  IMAD.MOV.U32 R7, RZ, RZ, R17 ;  /* 0x000000ffff077224 */ /* 0x001fc800078e0011 */
[----:B------:R-:W0:Y:S08]  /*9df0*/  LDC R15, c[0x0][0x144] ;  /* 0x00005100ff0f7b82 */ /* 0x000e300000000800 */
[----:B------:R-:W4:Y:S08]  /*9e00*/  LDC R0, c[0x0][0x630] ;  /* 0x00018c00ff007b82 */ /* 0x000f300000000800 */
[----:B------:R-:W0:Y:S01]  /*9e10*/  LDC.64 R12, c[0x0][0x620] ;  /* 0x00018800ff0c7b82 */ /* 0x000e220000000a00 */
[----:B--2---:R-:W-:-:S04]  /*9e20*/  ISETP.NE.U32.AND P0, PT, R8, RZ, PT ;  /* 0x000000ff0800720c */ /* 0x004fc80003f05070 */
[----:B------:R-:W-:Y:S02]  /*9e30*/  ISETP.NE.AND.EX P0, PT, R9, RZ, PT, P0 ;  /* 0x000000ff0900720c */ /* 0x000fe40003f05300 */
[----:B-1----:R-:W-:-:S05]  /*9e40*/  I2FP.F32.U32 R2, R10 ;  /* 0x0000000a00027245 */ /* 0x002fca0000201000 */
[----:B------:R-:W-:-:S04]  /*9e50*/  FMUL R2, R2, UR4 ;  /* 0x0000000402027c20 */ /* 0x000fc80008400000 */
[----:B------:R1:W2:Y:S02]  /*9e60*/  F2I.U32.TRUNC.NTZ R14, R2 ;  /* 0x00000002000e7305 */ /* 0x0002a4000020f000 */
[----:B---34-:R-:W-:Y:S05]  /*9e70*/  @!P0 BRA `(.L_x_288) ;  /* 0x0000000000288947 */ /* 0x018fea0003800000 */
[----:B------:R-:W3:Y:S02]  /*9e80*/  LDC R3, c[0x0][0x634] ;  /* 0x00018d00ff037b82 */ /* 0x000ee40000000800 */
[----:B---3--:R-:W-:-:S05]  /*9e90*/  IADD3 R7, P0, R18, R3, RZ ;  /* 0x0000000312077210 */ /* 0x008fca0007f1e0ff */
[----:B------:R-:W-:-:S04]  /*9ea0*/  IMAD.X R11, RZ, RZ, R17, P0 ;  /* 0x000000ffff0b7224 */ /* 0x000fc800000e0611 */
[----:B-1----:R-:W-:-:S04]  /*9eb0*/  IMAD.WIDE.U32 R2, R11, R8, RZ ;  /* 0x000000080b027225 */ /* 0x002fc800078e00ff */
[----:B------:R-:W-:-:S04]  /*9ec0*/  IMAD.WIDE.U32 R4, P0, R7, R9, R2 ;  /* 0x0000000907047225 */ /* 0x000fc80007800002 */
[----:B------:R-:W-:-:S04]  /*9ed0*/  IMAD.WIDE.U32 R2, R7, R8, RZ ;  /* 0x0000000807027225 */ /* 0x000fc800078e00ff */
[----:B------:R-:W-:Y:S01]  /*9ee0*/  IMAD.X R7, RZ, RZ, RZ, P0 ;  /* 0x000000ffff077224 */ /* 0x000fe200000e06ff */
[----:B------:R-:W-:Y:S01]  /*9ef0*/  IADD3 RZ, P0, R3, R4, RZ ;  /* 0x0000000403ff7210 */ /* 0x000fe20007f1e0ff */
[----:B------:R-:W-:-:S04]  /*9f00*/  IMAD.MOV.U32 R6, RZ, RZ, R5 ;  /* 0x000000ffff067224 */ /* 0x000fc800078e0005 */
[----:B------:R-:W-:-:S08]  /*9f10*/  IMAD.WIDE.U32.X R6, R11, R9, R6, P0 ;  /* 0x000000090b067225 */ /* 0x000fd000000e0406 */
.L_x_288:
[----:B------:R-:W3:Y:S01]  /*9f20*/  LDC.64 R26, c[0x0][0x640] ;  /* 0x00019000ff1a7b82 */ /* 0x000ee20000000a00 */
[-C--:B------:R-:W-:Y:S01]  /*9f30*/  SHF.R.U64 R11, R6, R0.reuse, R7 ;  /* 0x00000000060b7219 */ /* 0x080fe20000001207 */
[----:B------:R-:W-:Y:S01]  /*9f40*/  IMAD.MOV.U32 R19, RZ, RZ, R17 ;  /* 0x000000ffff137224 */ /* 0x000fe200078e0011 */
[----:B------:R-:W-:Y:S01]  /*9f50*/  SHF.R.U32.HI R0, RZ, R0, R7 ;  /* 0x00000000ff007219 */ /* 0x000fe20000011607 */
[----:B--2---:R-:W-:Y:S01]  /*9f60*/  IMAD.MOV R14, RZ, RZ, -R14 ;  /* 0x000000ffff0e7224 */ /* 0x004fe200078e0a0e */
[----:B------:R-:W-:Y:S01]  /*9f70*/  IADD3 R5, P0, RZ, -R11, RZ ;  /* 0x8000000bff057210 */ /* 0x000fe20007f1e0ff */
[----:B------:R-:W-:Y:S01]  /*9f80*/  ULDC UR4, c[0x0][0x154] ;  /* 0x0000550000047ab9 */ /* 0x000fe20000000800 */
[----:B------:R-:W-:Y:S01]  /*9f90*/  IMAD.MOV.U32 R7, RZ, RZ, 0x1 ;  /* 0x00000001ff077424 */ /* 0x000fe200078e00ff */
[----:B------:R-:W2:Y:S01]  /*9fa0*/  LDC R4, c[0x0][0x618] ;  /* 0x00018600ff047b82 */ /* 0x000ea20000000800 */
[----:B0-----:R-:W-:Y:S02]  /*9fb0*/  IMAD R22, R15, R14, R10 ;  /* 0x0000000e0f167224 */ /* 0x001fe400078e020a */
[----:B------:R-:W-:-:S04]  /*9fc0*/  IMAD.X R3, RZ, RZ, ~R0, P0 ;  /* 0x000000ffff037224 */ /* 0x000fc800000e0e00 */
[-C--:B------:R-:W-:Y:S01]  /*9fd0*/  IMAD R0, R3, R12.reuse, RZ ;  /* 0x0000000c03007224 */ /* 0x080fe200078e02ff */
[----:B------:R-:W0:Y:S01]  /*9fe0*/  LDC R6, c[0x0][0x608] ;  /* 0x00018200ff067b82 */ /* 0x000e220000000800 */
[----:B-1----:R-:W-:-:S04]  /*9ff0*/  IMAD.WIDE.U32 R2, R5, R12, R18 ;  /* 0x0000000c05027225 */ /* 0x002fc800078e0012 */
[----:B------:R-:W-:Y:S01]  /*a000*/  IMAD R5, R5, R13, R0 ;  /* 0x0000000d05057224 */ /* 0x000fe200078e0200 */
[----:B------:R-:W-:Y:S02]  /*a010*/  I2FP.F32.U32 R0, R20 ;  /* 0x0000001400007245 */ /* 0x000fe40000201000 */
[----:B------:R-:W1:Y:S01]  /*a020*/  LDC R24, c[0x0][0x658] ;  /* 0x00019600ff187b82 */ /* 0x000e620000000800 */
[----:B------:R-:W-:Y:S01]  /*a030*/  IMAD.IADD R3, R3, 0x1, R5 ;  /* 0x0000000103037824 */ /* 0x000fe200078e0205 */
[----:B---3--:R-:W-:Y:S01]  /*a040*/  ISETP.NE.U32.AND P0, PT, R26, RZ, PT ;  /* 0x000000ff1a00720c */ /* 0x008fe20003f05070 */
[----:B------:R-:W-:Y:S01]  /*a050*/  FMUL R0, R0, UR4 ;  /* 0x0000000400007c20 */ /* 0x000fe20008400000 */
[----:B------:R-:W-:Y:S02]  /*a060*/  IMAD.MOV.U32 R5, RZ, RZ, -0x1 ;  /* 0xffffffffff057424 */ /* 0x000fe400078e00ff */
[----:B------:R-:W-:Y:S01]  /*a070*/  ISETP.NE.AND.EX P0, PT, R27, RZ, PT, P0 ;  /* 0x000000ff1b00720c */ /* 0x000fe20003f05300 */
[----:B------:R3:W4:Y:S01]  /*a080*/  F2I.U32.TRUNC.NTZ R12, R0 ;  /* 0x00000000000c7305 */ /* 0x000722000020f000 */
[----:B------:R-:W3:Y:S01]  /*a090*/  LDC R15, c[0x0][0x148] ;  /* 0x00005200ff0f7b82 */ /* 0x000ee20000000800 */
[----:B--2---:R-:W-:-:S02]  /*a0a0*/  SHF.R.U64 R10, R2, R4, R3 ;  /* 0x00000004020a7219 */ /* 0x004fc40000001203 */
[----:B------:R-:W-:-:S05]  /*a0b0*/  SHF.R.U32.HI R3, RZ, R4, R3 ;  /* 0x00000004ff037219 */ /* 0x000fca0000011603 */
[----:B------:R-:W2:Y:S01]  /*a0c0*/  LDC R14, c[0x0][0x600] ;  /* 0x00018000ff0e7b82 */ /* 0x000ea20000000800 */
[-CC-:B0-----:R-:W-:Y:S02]  /*a0d0*/  SHF.R.U64 R8, R10, R6.reuse, R3.reuse ;  /* 0x000000060a087219 */ /* 0x181fe40000001203 */
[----:B------:R-:W-:-:S05]  /*a0e0*/  SHF.R.U32.HI R3, RZ, R6, R3 ;  /* 0x00000006ff037219 */ /* 0x000fca0000011603 */
[----:B------:R-:W0:Y:S01]  /*a0f0*/  LDC R21, c[0x0][0x648] ;  /* 0x00019200ff157b82 */ /* 0x000e220000000800 */
[-CC-:B-1----:R-:W-:Y:S02]  /*a100*/  SHF.R.U64 R13, R8, R24.reuse, R3.reuse ;  /* 0x00000018080d7219 */ /* 0x182fe40000001203 */
[-C--:B------:R-:W-:Y:S02]  /*a110*/  SHF.L.U32 R5, R5, R24.reuse, RZ ;  /* 0x0000001805057219 */ /* 0x080fe400000006ff */
[-C--:B------:R-:W-:Y:S01]  /*a120*/  SHF.R.U32.HI R3, RZ, R24.reuse, R3 ;  /* 0x00000018ff037219 */ /* 0x080fe20000011603 */
[----:B------:R-:W-:Y:S01]  /*a130*/  IMAD.MOV.U32 R2, RZ, RZ, R13 ;  /* 0x000000ffff027224 */ /* 0x000fe200078e000d */
[----:B------:R-:W-:Y:S01]  /*a140*/  SHF.L.U32 R24, R7, R24, RZ ;  /* 0x0000001807187219 */ /* 0x000fe200000006ff */
[----:B------:R-:W1:Y:S01]  /*a150*/  LDC R25, c[0x0][0x638] ;  /* 0x00018e00ff197b82 */ /* 0x000e620000000800 */
[----:B------:R-:W-:-:S07]  /*a160*/  LOP3.LUT R19, RZ, R5, RZ, 0x33, !PT ;  /* 0x00000005ff137212 */ /* 0x000fce00078e33ff */
[----:B------:R-:W0:Y:S01]  /*a170*/  LDC R28, c[0x0][0x610] ;  /* 0x00018400ff1c7b82 */ /* 0x000e220000000800 */
[----:B----4-:R-:W-:Y:S05]  /*a180*/  @!P0 BRA `(.L_x_289) ;  /* 0x0000000000288947 */ /* 0x010fea0003800000 */
[----:B---3--:R-:W3:Y:S02]  /*a190*/  LDC R0, c[0x0][0x64c] ;  /* 0x00019300ff007b82 */ /* 0x008ee40000000800 */
[----:B---3--:R-:W-:-:S05]  /*a1a0*/  IADD3 R7, P0, R13, R0, RZ ;  /* 0x000000000d077210 */ /* 0x008fca0007f1e0ff */
        /* <DEDUP_REMOVED lines=8> */
.L_x_289:
[----:B------:R-:W4:Y:S01]  /*a230*/  LDC R4, c[0x0][0x65c] ;  /* 0x00019700ff047b82 */ /* 0x000f220000000800 */
[----:B0--3--:R-:W-:Y:S01]  /*a240*/  SHF.R.U64 R0, R2, R21, R3 ;  /* 0x0000001502007219 */ /* 0x009fe20000001203 */
[----:B--2---:R-:W-:Y:S01]  /*a250*/  VIADD R3, R14, 0xffffffff ;  /* 0xffffffff0e037836 */ /* 0x004fe20000000000 */
[----:B------:R-:W-:Y:S01]  /*a260*/  LOP3.LUT R19, R8, R19, RZ, 0xc0, !PT ;  /* 0x0000001308137212 */ /* 0x000fe200078ec0ff */
[----:B------:R-:W-:Y:S02]  /*a270*/  IMAD.MOV R12, RZ, RZ, -R12 ;  /* 0x000000ffff0c7224 */ /* 0x000fe400078e0a0c */
[----:B------:R-:W-:Y:S01]  /*a280*/  IMAD.MOV R2, RZ, RZ, -R0 ;  /* 0x000000ffff027224 */ /* 0x000fe200078e0a00 */
[----:B------:R-:W-:Y:S01]  /*a290*/  LOP3.LUT R3, R10, R3, RZ, 0xc0, !PT ;  /* 0x000000030a037212 */ /* 0x000fe200078ec0ff */
[----:B------:R-:W-:Y:S02]  /*a2a0*/  IMAD R19, R24, R0, R19 ;  /* 0x0000000018137224 */ /* 0x000fe400078e0213 */
[----:B-1----:R-:W-:-:S04]  /*a2b0*/  IMAD R0, R2, R25, R13 ;  /* 0x0000001902007224 */ /* 0x002fc800078e020d */
[----:B------:R-:W-:Y:S01]  /*a2c0*/  IMAD R2, R0, R14, R3 ;  /* 0x0000000e00027224 */ /* 0x000fe200078e0203 */
[----:B----4-:R-:W-:Y:S01]  /*a2d0*/  ISETP.NE.AND P0, PT, R4, 0x1, PT ;  /* 0x000000010400780c */ /* 0x010fe20003f05270 */
[----:B------:R-:W-:-:S05]  /*a2e0*/  IMAD.MOV.U32 R4, RZ, RZ, 0x1 ;  /* 0x00000001ff047424 */ /* 0x000fca00078e00ff */
[----:B------:R-:W-:-:S07]  /*a2f0*/  PRMT R0, R4, 0x7610, R0 ;  /* 0x0000761004007816 */ /* 0x000fce0000000000 */
[----:B------:R-:W-:-:S04]  /*a300*/  @P0 IMAD R22, R15, R12, R20 ;  /* 0x0000000c0f160224 */ /* 0x000fc800078e0214 */
[----:B------:R-:W-:-:S05]  /*a310*/  IMAD R19, R19, R28, R22 ;  /* 0x0000001c13137224 */ /* 0x000fca00078e0216 */
[----:B------:R-:W-:Y:S02]  /*a320*/  SEL R22, R2, R19, !P0 ;  /* 0x0000001302167207 */ /* 0x000fe40004000000 */
[----:B------:R-:W-:Y:S01]  /*a330*/  SEL R19, R19, R2, !P0 ;  /* 0x0000000213137207 */ /* 0x000fe20004000000 */
[----:B------:R-:W-:-:S07]  /*a340*/  IMAD.MOV.U32 R2, RZ, RZ, R11 ;  /* 0x000000ffff027224 */ /* 0x000fce00078e000b */
.L_x_287:
[----:B------:R-:W-:Y:S02]  /*a350*/  LOP3.LUT P0, RZ, R0, 0xff, RZ, 0xc0, !PT ;  /* 0x000000ff00ff7812 */ /* 0x000fe4000780c0ff */
[----:B------:R-:W-:-:S11]  /*a360*/  LOP3.LUT R173, R173, 0x1, RZ, 0x3c, !PT ;  /* 0x00000001adad7812 */ /* 0x000fd600078e3cff */
[----:B------:R-:W-:Y:S05]  /*a370*/  @P0 BRA `(.L_x_290) ;  /* 0xffffff70003c0947 */ /* 0x000fea000383ffff */
[----:B------:R-:W-:Y:S05]  /*a380*/  EXIT ;  /* 0x000000000000794d */ /* 0x000fea0003800000 */
.L_x_13:
[----:B------:R-:W-:-:S08]  /*a390*/  ISETP.NE.AND P0, PT, R0, RZ, PT ;  /* 0x000000ff0000720c */ /* 0x000fd00003f05270 */
[----:B0-----:R-:W0:-:S00]  /*a3a0*/  USETMAXREG.DEALLOC.CTAPOOL 0x28 ;  /* 0x00000028000079c8 */ /* 0x001e0000080e0500 */
[----:B------:R-:W-:Y:S05]  /*a3b0*/  @P0 EXIT ;  /* 0x000000000000094d */ /* 0x000fea0003800000 */
[----:B0-----:R-:W-:Y:S01]  /*a3c0*/  LOP3.LUT P0, RZ, R8, 0xff, RZ, 0xc0, !PT ;  /* 0x000000ff08ff7812 */ /* 0x001fe2000780c0ff */
[----:B------:R-:W-:Y:S02]  /*a3d0*/  IMAD.MOV.U32 R0, RZ, RZ, 0x1 ;  /* 0x00000001ff007424 */ /* 0x000fe400078e00ff */
[----:B------:R-:W-:-:S10]  /*a3e0*/  IMAD.MOV.U32 R7, RZ, RZ, RZ ;  /* 0x000000ffff077224 */ /* 0x000fd400078e00ff */
[----:B------:R-:W-:Y:S05]  /*a3f0*/  @!P0 BRA `(.L_x_291) ;  /* 0x0000000c001c8947 */ /* 0x000fea0003800000 */
[----:B------:R-:W-:Y:S01]  /*a400*/  LOP3.LUT P0, RZ, R4, 0x1f, RZ, 0xc0, !PT ;  /* 0x0000001f04ff7812 */ /* 0x000fe2000780c0ff */
[----:B------:R-:W-:Y:S01]  /*a410*/  ULDC UR5, c[0x0][0x658] ;  /* 0x0001960000057ab9 */ /* 0x000fe20000000800 */
[----:B------:R-:W-:Y:S01]  /*a420*/  UMOV UR6, 0xffffffff ;  /* 0xffffffff00067882 */ /* 0x000fe20000000000 */
[----:B------:R-:W-:Y:S01]  /*a430*/  BSSY B0, `(.L_x_291) ;  /* 0x00000c3000007945 */ /* 0x000fe20003800000 */
[----:B------:R-:W-:Y:S01]  /*a440*/  USHF.L.U32 UR6, UR6, UR5, URZ ;  /* 0x0000000506067299 */ /* 0x000fe2000800063f */
[C---:B------:R-:W-:Y:S01]  /*a450*/  ISETP.NE.AND P2, PT, R3.reuse, RZ, PT ;  /* 0x000000ff0300720c */ /* 0x040fe20003f45270 */
[----:B------:R-:W-:Y:S01]  /*a460*/  IMAD.MOV.U32 R8, RZ, RZ, 0x1 ;  /* 0x00000001ff087424 */ /* 0x000fe200078e00ff */
[----:B------:R-:W-:Y:S01]  /*a470*/  ISETP.NE.OR P0, PT, R3, RZ, !P0 ;  /* 0x000000ff0300720c */ /* 0x000fe20004705670 */
[----:B------:R-:W-:Y:S01]  /*a480*/  IMAD.MOV.U32 R0, RZ, RZ, 0x1 ;  /* 0x00000001ff007424 */ /* 0x000fe200078e00ff */
[----:B------:R-:W-:Y:S01]  /*a490*/  LOP3.LUT R6, R16, 0x2, RZ, 0xfc, !PT ;  /* 0x0000000210067812 */ /* 0x000fe200078efcff */
[----:B------:R-:W-:Y:S01]  /*a4a0*/  IMAD.MOV.U32 R7, RZ, RZ, RZ ;  /* 0x000000ffff077224 */ /* 0x000fe200078e00ff */
[----:B------:R-:W-:Y:S01]  /*a4b0*/  ULDC UR4, c[0x0][0x600] ;  /* 0x0001800000047ab9 */ /* 0x000fe20000000800 */
[----:B------:R-:W-:Y:S01]  /*a4c0*/  UMOV UR7, 0x1 ;  /* 0x0000000100077882 */ /* 0x000fe20000000000 */
[----:B------:R-:W-:-:S02]  /*a4d0*/  UIADD3 UR19, UR40, 0x1, URZ ;  /* 0x0000000128137890 */ /* 0x000fc4000fffe03f */
[----:B------:R-:W-:Y:S02]  /*a4e0*/  UIADD3 UR15, UR4, -0x1, URZ ;  /* 0xffffffff040f7890 */ /* 0x000fe4000fffe03f */
[----:B------:R-:W-:Y:S02]  /*a4f0*/  USHF.L.U32 UR17, UR7, UR5, URZ ;  /* 0x0000000507117299 */ /* 0x000fe4000800063f */
[----:B------:R-:W-:Y:S01]  /*a500*/  ULOP3.LUT UR16, URZ, UR6, URZ, 0x33, !UPT ;  /* 0x000000063f107292 */ /* 0x000fe2000f8e333f */
[----:B------:R-:W-:-:S11]  /*a510*/  ULDC.64 UR20, c[0x0][0x198] ;  /* 0x0000660000147ab9 */ /* 0x000fd60000000a00 */
.L_x_303:
[----:B------:R-:W-:-:S03]  /*a520*/  UMOV UR4, 0xffffffff ;  /* 0xffffffff00047882 */ /* 0x000fc60000000000 */
[----:B------:R-:W-:Y:S05]  /*a530*/  BRA.DIV UR4, `(.L_x_292) ;  /* 0x0000001204287947 */ /* 0x000fea000b800000 */
[----:B------:R-:W-:-:S13]  /*a540*/  ELECT P6, URZ, PT ;  /* 0x00000000003f782f */ /* 0x000fda00038c0000 */
.L_x_318:
[----:B------:R-:W0:Y:S01]  /*a550*/  LDC R3, c[0x0][0x28c] ;  /* 0x0000a300ff037b82 */ /* 0x000e220000000800 */
[----:B------:R-:W-:Y:S01]  /*a560*/  BSSY B1, `(.L_x_293) ;  /* 0x0000037000017945 */ /* 0x000fe20003800000 */
[----:B0-----:R-:W-:-:S13]  /*a570*/  ISETP.LT.OR P6, PT, R3, 0x1, !P6 ;  /* 0x000000010300780c */ /* 0x001fda00077c1670 */
[----:B------:R-:W-:Y:S05]  /*a580*/  @P6 BRA `(.L_x_294) ;  /* 0x0000000000d06947 */ /* 0x000fea0003800000 */
[----:B------:R-:W-:Y:S02]  /*a590*/  IMAD.SHL.U32 R22, R22, 0x100, RZ ;  /* 0x0000010016167824 */ /* 0x000fe400078e00ff */
[----:B------:R-:W-:Y:S02]  /*a5a0*/  IMAD.SHL.U32 R19, R19, 0x40, RZ ;  /* 0x0000004013137824 */ /* 0x000fe400078e00ff */
[----:B------:R-:W-:Y:S02]  /*a5b0*/  IMAD.MOV.U32 R12, RZ, RZ, RZ ;  /* 0x000000ffff0c7224 */ /* 0x000fe400078e00ff */
[----:B------:R-:W-:Y:S02]  /*a5c0*/  IMAD.U32 R13, RZ, RZ, UR19 ;  /* 0x00000013ff0d7e24 */ /* 0x000fe4000f8e00ff */
[----:B------:R-:W-:Y:S02]  /*a5d0*/  IMAD.MOV.U32 R3, RZ, RZ, R0 ;  /* 0x000000ffff037224 */ /* 0x000fe400078e0000 */
[----:B------:R-:W-:-:S07]  /*a5e0*/  IMAD.MOV.U32 R4, RZ, RZ, R7 ;  /* 0x000000ffff047224 */ /* 0x000fce00078e0007 */
.L_x_298:
[----:B------:R-:W0:Y:S01]  /*a5f0*/  S2R R10, SR_CgaCtaId ;  /* 0x00000000000a7919 */ /* 0x000e220000008800 */
[----:B------:R-:W-:Y:S01]  /*a600*/  MOV R5, 0x400 ;  /* 0x0000040000057802 */ /* 0x000fe20000000f00 */
[----:B------:R-:W1:Y:S03]  /*a610*/  @!P2 LDC R9, c[0x0][0x500] ;  /* 0x00014000ff09ab82 */ /* 0x000e660000000800 */
[----:B0-----:R-:W-:Y:S02]  /*a620*/  LEA R11, R10, R5, 0x18 ;  /* 0x000000050a0b7211 */ /* 0x001fe400078ec0ff */
[----:B------:R-:W-:-:S03]  /*a630*/  SHF.L.U32 R5, R3, 0x1f, RZ ;  /* 0x0000001f03057819 */ /* 0x000fc600000006ff */
[----:B------:R-:W-:-:S04]  /*a640*/  IMAD R10, R4, 0x8, R11 ;  /* 0x00000008040a7824 */ /* 0x000fc800078e020b */
[----:B------:R-:W0:Y:S02]  /*a650*/  SYNCS.PHASECHK.TRANS64.TRYWAIT P1, [R10+URZ+0x30], R5 ;  /* 0x000030050a0075a7 */ /* 0x000e24000802017f */
[----:B01----:R-:W-:Y:S05]  /*a660*/  @!P1 BRA `(.L_x_295) ;  /* 0x0000000c00fc9947 */ /* 0x003fea0003800000 */
.L_x_319:
[----:B0-----:R-:W-:Y:S01]  /*a670*/  PRMT R5, R6, 0x9910, RZ ;  /* 0x0000991006057816 */ /* 0x001fe200000000ff */
[----:B------:R0:W-:Y:S03]  /*a680*/  @!P2 SYNCS.ARRIVE.TRANS64 RZ, [R10+URZ], R9 ;  /* 0x000000090affa9a7 */ /* 0x0001e6000800003f */
[----:B------:R-:W-:-:S13]  /*a690*/  ISETP.NE.AND P1, PT, R5, 0x2, PT ;  /* 0x000000020500780c */ /* 0x000fda0003f25270 */
[----:B0-----:R-:W-:Y:S05]  /*a6a0*/  @P1 BRA `(.L_x_296) ;  /* 0x0000000000041947 */ /* 0x001fea0003800000 */
[----:B------:R-:W-:Y:S01]  /*a6b0*/  BPT.TRAP 0x1 ;  /* 0x000000040000795c */ /* 0x000fe20000300000 */
.L_x_296:
[----:B------:R-:W-:Y:S05]  /*a6c0*/  @P0 BRA `(.L_x_297) ;  /* 0x0000000000040947 */ /* 0x000fea0003800000 */
[----:B------:R-:W-:Y:S01]  /*a6d0*/  BPT.TRAP 0x1 ;  /* 0x000000040000795c */ /* 0x000fe20000300000 */
.L_x_297:
[--C-:B------:R-:W-:Y:S01]  /*a6e0*/  IMAD R5, R4, 0x2000, R11.reuse ;  /* 0x0000200004057824 */ /* 0x100fe200078e020b */
[----:B------:R-:W-:Y:S01]  /*a6f0*/  R2UR UR9, R10 ;  /* 0x000000000a0972ca */ /* 0x000fe200000e0000 */
[C---:B------:R-:W-:Y:S01]  /*a700*/  IMAD R11, R4.reuse, 0x8000, R11 ;  /* 0x00008000040b7824 */ /* 0x040fe200078e020b */
[----:B------:R-:W-:Y:S01]  /*a710*/  UIADD3 UR4, UP0, UR20, 0xf0, URZ ;  /* 0x000000f014047890 */ /* 0x000fe2000ff1e03f */
[----:B------:R-:W-:Y:S01]  /*a720*/  VIADD R13, R13, 0xffffffff ;  /* 0xffffffff0d0d7836 */ /* 0x000fe20000000000 */
[----:B------:R-:W-:Y:S01]  /*a730*/  R2UR UR5, R5 ;  /* 0x00000000050572ca */ /* 0x000fe200000e0000 */
[----:B------:R-:W-:Y:S01]  /*a740*/  UIADD3 UR22, UP1, UR20, 0x1f0, URZ ;  /* 0x000001f014167890 */ /* 0x000fe2000ff3e03f */
[----:B------:R-:W-:Y:S01]  /*a750*/  R2UR UR8, R11 ;  /* 0x000000000b0872ca */ /* 0x000fe200000e0000 */
[----:B------:R-:W-:Y:S01]  /*a760*/  VIADD R4, R4, 0x1 ;  /* 0x0000000104047836 */ /* 0x000fe20000000000 */
[----:B------:R-:W-:Y:S01]  /*a770*/  R2UR UR11, R19 ;  /* 0x00000000130b72ca */ /* 0x000fe200000e0000 */
[----:B------:R-:W-:Y:S01]  /*a780*/  UIADD3.X UR23, URZ, UR21, URZ, UP1, !UPT ;  /* 0x000000153f177290 */ /* 0x000fe20008ffe43f */
[----:B------:R-:W-:Y:S01]  /*a790*/  R2UR UR10, R12 ;  /* 0x000000000c0a72ca */ /* 0x000fe200000e0000 */
[----:B------:R-:W-:Y:S01]  /*a7a0*/  UMOV UR6, 0x0 ;  /* 0x0000000000067882 */ /* 0x000fe20000000000 */
[----:B------:R-:W-:Y:S01]  /*a7b0*/  R2UR UR12, R2 ;  /* 0x00000000020c72ca */ /* 0x000fe200000e0000 */
[----:B------:R-:W-:Y:S01]  /*a7c0*/  UMOV UR7, 0x10000000 ;  /* 0x1000000000077882 */ /* 0x000fe20000000000 */
[----:B------:R-:W-:Y:S01]  /*a7d0*/  R2UR UR18, R22 ;  /* 0x00000000161272ca */ /* 0x000fe200000e0000 */
[----:B------:R-:W-:Y:S01]  /*a7e0*/  VIADD R12, R12, 0x20 ;  /* 0x000000200c0c7836 */ /* 0x000fe20000000000 */
[----:B------:R-:W-:Y:S01]  /*a7f0*/  ISETP.GT.AND P3, PT, R13, 0x1, PT ;  /* 0x000000010d00780c */ /* 0x000fe20003f64270 */
[----:B------:R-:W-:Y:S01]  /*a800*/  UIADD3 UR13, UR5, 0x180, URZ ;  /* 0x00000180050d7890 */ /* 0x000fe2000fffe03f */
[----:B------:R-:W-:Y:S01]  /*a810*/  ISETP.NE.AND P1, PT, R4, 0x6, PT ;  /* 0x000000060400780c */ /* 0x000fe20003f25270 */
[----:B------:R-:W-:-:S02]  /*a820*/  UIADD3.X UR5, URZ, UR21, URZ, UP0, !UPT ;  /* 0x000000153f057290 */ /* 0x000fc400087fe43f */
[----:B------:R-:W-:Y:S01]  /*a830*/  UIADD3 UR14, UR8, 0xc180, URZ ;  /* 0x0000c180080e7890 */ /* 0x000fe2000fffe03f */
[----:B------:R-:W-:Y:S02]  /*a840*/  SEL R10, RZ, 0x1, P1 ;  /* 0x00000001ff0a7807 */ /* 0x000fe40000800000 */
[----:B------:R-:W-:Y:S01]  /*a850*/  UMOV UR8, UR13 ;  /* 0x0000000d00087c82 */ /* 0x000fe20008000000 */
[----:B------:R-:W-:Y:S02]  /*a860*/  SEL R4, R4, RZ, P1 ;  /* 0x000000ff04047207 */ /* 0x000fe40000800000 */
[----:B------:R-:W-:Y:S01]  /*a870*/  LOP3.LUT R3, R3, R10, RZ, 0x3c, !PT ;  /* 0x0000000a03037212 */ /* 0x000fe200078e3cff */
[----:B------:R0:W-:Y:S02]  /*a880*/  UTMALDG.3D [UR8], [UR4], desc[UR6] ;  /* 0x00000608040075b4 */ /* 0x0001e40008011000 */
[----:B0-----:R-:W-:Y:S01]  /*a890*/  UMOV UR8, UR14 ;  /* 0x0000000e00087c82 */ /* 0x001fe20008000000 */
[----:B------:R-:W-:-:S02]  /*a8a0*/  UMOV UR11, UR18 ;  /* 0x00000012000b7c82 */ /* 0x000fc40008000000 */
[----:B------:R0:W-:Y:S02]  /*a8b0*/  UTMALDG.3D [UR8], [UR22], desc[UR6] ;  /* 0x00000608160075b4 */ /* 0x0001e40008011000 */
[----:B0-----:R-:W-:Y:S05]  /*a8c0*/  @P3 BRA `(.L_x_298) ;  /* 0xfffffffc00483947 */ /* 0x001fea000383ffff */
.L_x_294:
[----:B------:R-:W-:Y:S05]  /*a8d0*/  BSYNC B1 ;  /* 0x0000000000017941 */ /* 0x000fea0003800000 */
.L_x_293:
[----:B------:R-:W2:Y:S01]  /*a8e0*/  LDL.64 R10, [R1] ;  /* 0x00000000010a7983 */ /* 0x000ea20000100a00 */
[----:B------:R-:W-:Y:S01]  /*a8f0*/  LOP3.LUT P4, RZ, R8, 0xff, RZ, 0xc0, !PT ;  /* 0x000000ff08ff7812 */ /* 0x000fe2000788c0ff */
[----:B------:R-:W-:Y:S01]  /*a900*/  VIADD R4, R7, UR40 ;  /* 0x0000002807047c36 */ /* 0x000fe20008000000 */
[----:B------:R-:W-:Y:S01]  /*a910*/  ULDC.64 UR4, c[0x0][0x650] ;  /* 0x0001940000047ab9 */ /* 0x000fe20000000a00 */
[----:B------:R-:W-:Y:S01]  /*a920*/  IMAD.U32 R7, RZ, RZ, UR40 ;  /* 0x00000028ff077e24 */ /* 0x000fe2000f8e00ff */
[----:B------:R-:W-:Y:S01]  /*a930*/  UISETP.GE.U32.AND UP0, UPT, UR40, 0x6, UPT ;  /* 0x000000062800788c */ /* 0x000fe2000bf06070 */
[----:B------:R-:W-:Y:S01]  /*a940*/  BSSY B1, `(.L_x_299) ;  /* 0x000006f000017945 */ /* 0x000fe20003800000 */
[----:B------:R-:W-:Y:S01]  /*a950*/  ISETP.GT.U32.AND P1, PT, R4, 0x5, PT ;  /* 0x000000050400780c */ /* 0x000fe20003f24070 */
[----:B------:R-:W-:Y:S01]  /*a960*/  IMAD.MOV.U32 R19, RZ, RZ, -0x1 ;  /* 0xffffffffff137424 */ /* 0x000fe200078e00ff */
[----:B------:R-:W-:Y:S01]  /*a970*/  PRMT R8, RZ, 0x7610, R8 ;  /* 0x00007610ff087816 */ /* 0x000fe20000000008 */
[----:B------:R-:W-:Y:S01]  /*a980*/  IMAD.MOV.U32 R22, RZ, RZ, -0x1 ;  /* 0xffffffffff167424 */ /* 0x000fe200078e00ff */
[----:B------:R-:W-:-:S02]  /*a990*/  ISETP.LT.U32.AND P1, PT, R7, 0x6, P1 ;  /* 0x000000060700780c */ /* 0x000fc40000f21070 */
[----:B------:R-:W-:Y:S01]  /*a9a0*/  PLOP3.LUT P3, PT, PT, PT, UP0, 0x80, 0x0 ;  /* 0x000000000000781c */ /* 0x000fe20003f6f008 */
[----:B------:R-:W0:Y:S01]  /*a9b0*/  @P4 S2R R3, SR_CgaCtaId ;  /* 0x0000000000034919 */ /* 0x000e220000008800 */
[----:B------:R-:W-:-:S04]  /*a9c0*/  @P4 MOV R2, 0x400 ;  /* 0x0000040000024802 */ /* 0x000fc80000000f00 */
[----:B0-----:R-:W-:Y:S01]  /*a9d0*/  @P4 LEA R5, R3, R2, 0x18 ;  /* 0x0000000203054211 */ /* 0x001fe200078ec0ff */
[----:B------:R-:W-:-:S03]  /*a9e0*/  IMAD.WIDE.U32 R2, R4, -0x55555555, RZ ;  /* 0xaaaaaaab04027825 */ /* 0x000fc600078e00ff */
[----:B------:R0:W-:Y:S01]  /*a9f0*/  @P4 SYNCS.ARRIVE.TRANS64.A1T0 RZ, [R5+URZ+0x98], RZ ;  /* 0x000098ff05ff49a7 */ /* 0x0001e2000810003f */
[----:B------:R-:W-:Y:S01]  /*aa00*/  IMAD.MOV.U32 R2, RZ, RZ, -0x1 ;  /* 0xffffffffff027424 */ /* 0x000fe200078e00ff */
[----:B0-----:R-:W-:Y:S02]  /*aa10*/  SHF.R.U32.HI R5, RZ, 0x2, R3 ;  /* 0x00000002ff057819 */ /* 0x001fe40000011603 */
[----:B------:R-:W-:-:S03]  /*aa20*/  SEL R3, RZ, 0x1, !P1 ;  /* 0x00000001ff037807 */ /* 0x000fc60004800000 */
[----:B------:R-:W-:Y:S01]  /*aa30*/  IMAD R7, R5, -0x6, R4 ;  /* 0xfffffffa05077824 */ /* 0x000fe200078e0204 */
[----:B------:R-:W-:Y:S02]  /*aa40*/  LOP3.LUT R0, R0, R3, RZ, 0x3c, !PT ;  /* 0x0000000300007212 */ /* 0x000fe400078e3cff */
[----:B------:R-:W-:Y:S02]  /*aa50*/  PRMT R3, RZ, 0x7610, R3 ;  /* 0x00007610ff037816 */ /* 0x000fe40000000003 */
[----:B------:R-:W-:Y:S02]  /*aa60*/  @P3 LOP3.LUT R0, R0, 0x1, R5, 0x78, !PT ;  /* 0x0000000100003812 */ /* 0x000fe400078e7805 */
[----:B--2---:R-:W-:-:S04]  /*aa70*/  IADD3 R18, P4, R18, R10, RZ ;  /* 0x0000000a12127210 */ /* 0x004fc80007f9e0ff */
[----:B------:R-:W-:Y:S01]  /*aa80*/  ISETP.GE.U32.AND P1, PT, R18, UR4, PT ;  /* 0x0000000412007c0c */ /* 0x000fe2000bf26070 */
[----:B------:R-:W-:-:S05]  /*aa90*/  IMAD.X R17, R17, 0x1, R23, P4 ;  /* 0x0000000111117824 */ /* 0x000fca00020e0617 */
[----:B------:R-:W-:-:S13]  /*aaa0*/  ISETP.GE.U32.AND.EX P1, PT, R17, UR5, PT, P1 ;  /* 0x0000000511007c0c */ /* 0x000fda000bf26110 */
[----:B------:R-:W-:Y:S05]  /*aab0*/  @P1 BRA `(.L_x_300) ;  /* 0x00000004005c1947 */ /* 0x000fea0003800000 */
[----:B------:R-:W0:Y:S01]  /*aac0*/  S2R R11, SR_CTAID.X ;  /* 0x00000000000b7919 */ /* 0x000e220000002500 */
[----:B------:R-:W-:Y:S01]  /*aad0*/  ULDC.64 UR4, c[0x0][0x628] ;  /* 0x00018a0000047ab9 */ /* 0x000fe20000000a00 */
[----:B------:R-:W1:Y:S01]  /*aae0*/  LDC R12, c[0x0][0x144] ;  /* 0x00005100ff0c7b82 */ /* 0x000e620000000800 */
[----:B------:R-:W-:Y:S01]  /*aaf0*/  ISETP.NE.U32.AND P1, PT, RZ, UR4, PT ;  /* 0x00000004ff007c0c */ /* 0x000fe2000bf25070 */
[----:B------:R-:W2:Y:S01]  /*ab00*/  S2R R9, SR_CTAID.Y ;  /* 0x0000000000097919 */ /* 0x000ea20000002600 */
[----:B------:R-:W-:Y:S01]  /*ab10*/  ULDC UR6, c[0x0][0x150] ;  /* 0x0000540000067ab9 */ /* 0x000fe20000000800 */
[----:B------:R-:W-:Y:S01]  /*ab20*/  ULDC UR7, c[0x0][0x630] ;  /* 0x00018c0000077ab9 */ /* 0x000fe20000000800 */
[----:B------:R-:W-:Y:S01]  /*ab30*/  ISETP.NE.AND.EX P1, PT, RZ, UR5, PT, P1 ;  /* 0x00000005ff007c0c */ /* 0x000fe2000bf25310 */
[----:B------:R-:W-:Y:S01]  /*ab40*/  IMAD.MOV.U32 R2, RZ, RZ, R18 ;  /* 0x000000ffff027224 */ /* 0x000fe200078e0012 */
[----:B0-----:R-:W-:-:S05]  /*ab50*/  I2FP.F32.U32 R3, R11 ;  /* 0x0000000b00037245 */ /* 0x001fca0000201000 */
[----:B------:R-:W-:Y:S01]  /*ab60*/  FMUL R14, R3, UR6 ;  /* 0x00000006030e7c20 */ /* 0x000fe20008400000 */
[----:B------:R-:W-:-:S05]  /*ab70*/  IMAD.MOV.U32 R3, RZ, RZ, R17 ;  /* 0x000000ffff037224 */ /* 0x000fca00078e0011 */
[----:B--2---:R-:W-:Y:S05]  /*ab80*/  @!P1 BRA `(.L_x_301) ;  /* 0x0000000000289947 */ /* 0x004fea0003800000 */
[----:B------:R-:W-:Y:S02]  /*ab90*/  ULDC UR6, c[0x0][0x634] ;  /* 0x00018d0000067ab9 */ /* 0x000fe40000000800 */
[----:B------:R-:W-:-:S05]  /*aba0*/  IADD3 R3, P1, R18, UR6, RZ ;  /* 0x0000000612037c10 */ /* 0x000fca000ff3e0ff */
[----:B------:R-:W-:-:S04]  /*abb0*/  IMAD.X R13, RZ, RZ, R17, P1 ;  /* 0x000000ffff0d7224 */ /* 0x000fc800008e0611 */
[----:B------:R-:W-:-:S04]  /*abc0*/  IMAD.WIDE.U32 R4, R13, UR4, RZ ;  /* 0x000000040d047c25 */ /* 0x000fc8000f8e00ff */
[----:B------:R-:W-:-:S04]  /*abd0*/  IMAD.WIDE.U32 R4, P1, R3, UR5, R4 ;  /* 0x0000000503047c25 */ /* 0x000fc8000f820004 */
[----:B------:R-:W-:-:S04]  /*abe0*/  IMAD.WIDE.U32 R2, R3, UR4, RZ ;  /* 0x0000000403027c25 */ /* 0x000fc8000f8e00ff */
[----:B------:R-:W-:Y:S01]  /*abf0*/  IMAD.MOV.U32 R2, RZ, RZ, R5 ;  /* 0x000000ffff027224 */ /* 0x000fe200078e0005 */
[----:B------:R-:W-:Y:S01]  /*ac00*/  IADD3 RZ, P3, R3, R4, RZ ;  /* 0x0000000403ff7210 */ /* 0x000fe20007f7e0ff */
[----:B------:R-:W-:-:S04]  /*ac10*/  IMAD.X R3, RZ, RZ, RZ, P1 ;  /* 0x000000ffff037224 */ /* 0x000fc800008e06ff */
[----:B------:R-:W-:-:S08]  /*ac20*/  IMAD.WIDE.U32.X R2, R13, UR5, R2, P3 ;  /* 0x000000050d027c25 */ /* 0x000fd000098e0402 */
.L_x_301:
[--C-:B------:R-:W-:Y:S01]  /*ac30*/  SHF.R.U64 R10, R2, UR7, R3.reuse ;  /* 0x00000007020a7c19 */ /* 0x100fe20008001203 */
[----:B------:R-:W0:Y:S01]  /*ac40*/  F2I.U32.TRUNC.NTZ R14, R14 ;  /* 0x0000000e000e7305 */ /* 0x000e22000020f000 */
[----:B------:R-:W-:Y:S01]  /*ac50*/  SHF.R.U32.HI R2, RZ, UR7, R3 ;  /* 0x00000007ff027c19 */ /* 0x000fe20008011603 */
[----:B------:R-:W-:Y:S01]  /*ac60*/  ULDC.64 UR4, c[0x0][0x620] ;  /* 0x0001880000047ab9 */ /* 0x000fe20000000a00 */
[----:B------:R-:W-:Y:S01]  /*ac70*/  IADD3 R5, P1, RZ, -R10, RZ ;  /* 0x8000000aff057210 */ /* 0x000fe20007f3e0ff */
[----:B------:R-:W-:Y:S01]  /*ac80*/  IMAD.MOV.U32 R3, RZ, RZ, R17 ;  /* 0x000000ffff037224 */ /* 0x000fe200078e0011 */
[----:B------:R-:W-:-:S03]  /*ac90*/  ULDC.64 UR6, c[0x0][0x640] ;  /* 0x0001900000067ab9 */ /* 0x000fc60000000a00 */
[----:B------:R-:W-:Y:S01]  /*aca0*/  IMAD.X R2, RZ, RZ, ~R2, P1 ;  /* 0x000000ffff027224 */ /* 0x000fe200008e0e02 */
[----:B------:R-:W-:-:S03]  /*acb0*/  ISETP.NE.U32.AND P1, PT, RZ, UR6, PT ;  /* 0x00000006ff007c0c */ /* 0x000fc6000bf25070 */
[----:B------:R-:W-:Y:S01]  /*acc0*/  IMAD R4, R2, UR4, RZ ;  /* 0x0000000402047c24 */ /* 0x000fe2000f8e02ff */
[----:B------:R-:W-:Y:S01]  /*acd0*/  ISETP.NE.AND.EX P1, PT, RZ, UR7, PT, P1 ;  /* 0x00000007ff007c0c */ /* 0x000fe2000bf25310 */
[----:B------:R-:W-:-:S04]  /*ace0*/  IMAD.MOV.U32 R2, RZ, RZ, R18 ;  /* 0x000000ffff027224 */ /* 0x000fc800078e0012 */
[----:B------:R-:W-:Y:S01]  /*acf0*/  IMAD.WIDE.U32 R2, R5, UR4, R2 ;  /* 0x0000000405027c25 */ /* 0x000fe2000f8e0002 */
[----:B------:R-:W-:-:S03]  /*ad00*/  ULDC UR4, c[0x0][0x618] ;  /* 0x0001860000047ab9 */ /* 0x000fc60000000800 */
[----:B------:R-:W-:Y:S01]  /*ad10*/  IMAD R5, R5, UR5, R4 ;  /* 0x0000000505057c24 */ /* 0x000fe2000f8e0204 */
[----:B------:R-:W-:Y:S01]  /*ad20*/  ULDC UR5, c[0x0][0x154] ;  /* 0x0000550000057ab9 */ /* 0x000fe20000000800 */
[----:B0-----:R-:W-:Y:S02]  /*ad30*/  IMAD.MOV R4, RZ, RZ, -R14 ;  /* 0x000000ffff047224 */ /* 0x001fe400078e0a0e */
[----:B------:R-:W0:Y:S01]  /*ad40*/  LDC R14, c[0x0][0x148] ;  /* 0x00005200ff0e7b82 */ /* 0x000e220000000800 */
[----:B------:R-:W-:Y:S02]  /*ad50*/  IMAD.IADD R3, R3, 0x1, R5 ;  /* 0x0000000103037824 */ /* 0x000fe400078e0205 */
[----:B-1----:R-:W-:Y:S01]  /*ad60*/  IMAD R11, R12, R4, R11 ;  /* 0x000000040c0b7224 */ /* 0x002fe200078e020b */
[----:B------:R-:W-:Y:S02]  /*ad70*/  I2FP.F32.U32 R4, R9 ;  /* 0x0000000900047245 */ /* 0x000fe40000201000 */
[----:B------:R-:W-:-:S02]  /*ad80*/  SHF.R.U64 R12, R2, UR4, R3 ;  /* 0x00000004020c7c19 */ /* 0x000fc40008001203 */
[----:B------:R-:W-:Y:S01]  /*ad90*/  SHF.R.U32.HI R3, RZ, UR4, R3 ;  /* 0x00000004ff037c19 */ /* 0x000fe20008011603 */
[----:B------:R-:W-:Y:S01]  /*ada0*/  FMUL R4, R4, UR5 ;  /* 0x0000000504047c20 */ /* 0x000fe20008400000 */
[----:B------:R-:W-:Y:S02]  /*adb0*/  ULDC UR4, c[0x0][0x608] ;  /* 0x0001820000047ab9 */ /* 0x000fe40000000800 */
[--C-:B------:R-:W-:Y:S01]  /*adc0*/  SHF.R.U64 R15, R12, UR4, R3.reuse ;  /* 0x000000040c0f7c19 */ /* 0x100fe20008001203 */
[----:B------:R1:W2:Y:S01]  /*add0*/  F2I.U32.TRUNC.NTZ R20, R4 ;  /* 0x0000000400147305 */ /* 0x0002a2000020f000 */
[----:B------:R-:W-:Y:S01]  /*ade0*/  SHF.R.U32.HI R2, RZ, UR4, R3 ;  /* 0x00000004ff027c19 */ /* 0x000fe20008011603 */
[----:B------:R-:W-:-:S03]  /*adf0*/  ULDC UR4, c[0x0][0x658] ;  /* 0x0001960000047ab9 */ /* 0x000fc60000000800 */
[--C-:B------:R-:W-:Y:S02]  /*ae00*/  SHF.R.U64 R13, R15, UR4, R2.reuse ;  /* 0x000000040f0d7c19 */ /* 0x100fe40008001202 */
[----:B------:R-:W-:-:S03]  /*ae10*/  SHF.R.U32.HI R19, RZ, UR4, R2 ;  /* 0x00000004ff137c19 */ /* 0x000fc60008011602 */
[----:B------:R-:W-:Y:S02]  /*ae20*/  IMAD.MOV.U32 R2, RZ, RZ, R13 ;  /* 0x000000ffff027224 */ /* 0x000fe400078e000d */
[----:B------:R-:W-:Y:S01]  /*ae30*/  IMAD.MOV.U32 R3, RZ, RZ, R19 ;  /* 0x000000ffff037224 */ /* 0x000fe200078e0013 */
[----:B-1----:R-:W-:Y:S06]  /*ae40*/  @!P1 BRA `(.L_x_302) ;  /* 0x0000000000289947 */ /* 0x002fec0003800000 */
        /* <DEDUP_REMOVED lines=10> */
.L_x_302:
[----:B------:R-:W1:Y:S01]  /*aef0*/  LDC R4, c[0x0][0x65c] ;  /* 0x00019700ff047b82 */ /* 0x000e620000000800 */
[----:B------:R-:W-:Y:S01]  /*af00*/  ULDC UR4, c[0x0][0x648] ;  /* 0x0001920000047ab9 */ /* 0x000fe20000000800 */
[----:B------:R-:W-:Y:S01]  /*af10*/  LOP3.LUT R15, R15, UR16, RZ, 0xc0, !PT ;  /* 0x000000100f0f7c12 */ /* 0x000fe2000f8ec0ff */
[----:B--2---:R-:W-:Y:S01]  /*af20*/  IMAD.MOV R20, RZ, RZ, -R20 ;  /* 0x000000ffff147224 */ /* 0x004fe200078e0a14 */
[----:B------:R-:W-:Y:S01]  /*af30*/  SHF.R.U64 R2, R2, UR4, R3 ;  /* 0x0000000402027c19 */ /* 0x000fe20008001203 */
[----:B------:R-:W-:Y:S01]  /*af40*/  ULDC UR4, c[0x0][0x638] ;  /* 0x00018e0000047ab9 */ /* 0x000fe20000000800 */
[----:B------:R-:W-:Y:S01]  /*af50*/  LOP3.LUT R12, R12, UR15, RZ, 0xc0, !PT ;  /* 0x0000000f0c0c7c12 */ /* 0x000fe2000f8ec0ff */
[----:B------:R-:W-:Y:S01]  /*af60*/  ULDC UR5, c[0x0][0x610] ;  /* 0x0001840000057ab9 */ /* 0x000fe20000000800 */
[----:B------:R-:W-:Y:S01]  /*af70*/  IMAD.MOV.U32 R3, RZ, RZ, 0x1 ;  /* 0x00000001ff037424 */ /* 0x000fe200078e00ff */
[----:B-1----:R-:W-:Y:S01]  /*af80*/  ISETP.NE.AND P1, PT, R4, 0x1, PT ;  /* 0x000000010400780c */ /* 0x002fe20003f25270 */
[----:B------:R-:W-:-:S02]  /*af90*/  IMAD.MOV R4, RZ, RZ, -R2 ;  /* 0x000000ffff047224 */ /* 0x000fc400078e0a02 */
[----:B------:R-:W-:Y:S02]  /*afa0*/  IMAD R2, R2, UR17, R15 ;  /* 0x0000001102027c24 */ /* 0x000fe4000f8e020f */
[----:B------:R-:W-:Y:S01]  /*afb0*/  IMAD R13, R4, UR4, R13 ;  /* 0x00000004040d7c24 */ /* 0x000fe2000f8e020d */
[----:B------:R-:W-:-:S07]  /*afc0*/  ULDC UR4, c[0x0][0x600] ;  /* 0x0001800000047ab9 */ /* 0x000fce0000000800 */
[----:B0-----:R-:W-:-:S04]  /*afd0*/  @P1 IMAD R11, R14, R20, R9 ;  /* 0x000000140e0b1224 */ /* 0x001fc800078e0209 */
[----:B------:R-:W-:Y:S02]  /*afe0*/  IMAD R11, R2, UR5, R11 ;  /* 0x00000005020b7c24 */ /* 0x000fe4000f8e020b */
[----:B------:R-:W-:-:S05]  /*aff0*/  IMAD R2, R13, UR4, R12 ;  /* 0x000000040d027c24 */ /* 0x000fca000f8e020c */
[----:B------:R-:W-:Y:S02]  /*b000*/  SEL R22, R2, R11, !P1 ;  /* 0x0000000b02167207 */ /* 0x000fe40004800000 */
[----:B------:R-:W-:Y:S01]  /*b010*/  SEL R19, R11, R2, !P1 ;  /* 0x000000020b137207 */ /* 0x000fe20004800000 */
[----:B------:R-:W-:-:S07]  /*b020*/  IMAD.MOV.U32 R2, RZ, RZ, R10 ;  /* 0x000000ffff027224 */ /* 0x000fce00078e000a */
.L_x_300:
[----:B------:R-:W-:Y:S05]  /*b030*/  BSYNC B1 ;  /* 0x0000000000017941 */ /* 0x000fea0003800000 */
.L_x_299:
[----:B------:R-:W-:-:S13]  /*b040*/  LOP3.LUT P1, RZ, R3, 0xff, RZ, 0xc0, !PT ;  /* 0x000000ff03ff7812 */ /* 0x000fda000782c0ff */
[----:B------:R-:W-:Y:S05]  /*b050*/  @P1 BRA `(.L_x_303) ;  /* 0xfffffff400301947 */ /* 0x000fea000383ffff */
[----:B------:R-:W-:Y:S05]  /*b060*/  BSYNC B0 ;  /* 0x0000000000007941 */ /* 0x000fea0003800000 */
.L_x_291:
[----:B------:R-:W-:-:S03]  /*b070*/  UMOV UR4, 0xffffffff ;  /* 0xffffffff00047882 */ /* 0x000fc60000000000 */
[----:B------:R-:W-:Y:S05]  /*b080*/  BRA.DIV UR4, `(.L_x_304) ;  /* 0x0000000604887947 */ /* 0x000fea000b800000 */
[----:B------:R-:W-:-:S13]  /*b090*/  ELECT P6, URZ, PT ;  /* 0x00000000003f782f */ /* 0x000fda00038c0000 */
.L_x_322:
[----:B------:R-:W-:Y:S04]  /*b0a0*/  BSSY B0, `(.L_x_305) ;  /* 0x000003d000007945 */ /* 0x000fe80003800000 */
[----:B------:R-:W-:Y:S05]  /*b0b0*/  @!P6 BRA `(.L_x_306) ;  /* 0x0000000000ece947 */ /* 0x000fea0003800000 */
[----:B------:R-:W-:-:S04]  /*b0c0*/  LOP3.LUT R16, R16, 0x2, RZ, 0xfc, !PT ;  /* 0x0000000210107812 */ /* 0x000fc800078efcff */
[----:B------:R-:W-:-:S13]  /*b0d0*/  ISETP.NE.AND P0, PT, R16, 0x3, PT ;  /* 0x000000031000780c */ /* 0x000fda0003f05270 */
[----:B------:R-:W-:Y:S05]  /*b0e0*/  @!P0 BRA `(.L_x_307) ;  /* 0x0000000000048947 */ /* 0x000fea0003800000 */
[----:B------:R-:W-:Y:S01]  /*b0f0*/  BPT.TRAP 0x1 ;  /* 0x000000040000795c */ /* 0x000fe20000300000 */
.L_x_307:
[----:B------:R-:W0:Y:S01]  /*b100*/  S2R R3, SR_CgaCtaId ;  /* 0x0000000000037919 */ /* 0x000e220000008800 */
[----:B------:R-:W-:Y:S02]  /*b110*/  MOV R2, 0x400 ;  /* 0x0000040000027802 */ /* 0x000fe40000000f00 */
[----:B------:R-:W-:Y:S02]  /*b120*/  SHF.L.U32 R4, R0, 0x1f, RZ ;  /* 0x0000001f00047819 */ /* 0x000fe400000006ff */
[----:B0-----:R-:W-:-:S05]  /*b130*/  LEA R2, R3, R2, 0x18 ;  /* 0x0000000203027211 */ /* 0x001fca00078ec0ff */
[----:B------:R-:W-:-:S04]  /*b140*/  VIADD R2, R2, 0x30 ;  /* 0x0000003002027836 */ /* 0x000fc80000000000 */
[C---:B------:R-:W-:Y:S02]  /*b150*/  IMAD R9, R7.reuse, 0x8, R2 ;  /* 0x0000000807097824 */ /* 0x040fe400078e0202 */
[----:B------:R-:W-:Y:S02]  /*b160*/  VIADD R7, R7, 0x1 ;  /* 0x0000000107077836 */ /* 0x000fe40000000000 */
[----:B------:R-:W0:Y:S03]  /*b170*/  SYNCS.PHASECHK.TRANS64.TRYWAIT P0, [R9+URZ], R4 ;  /* 0x00000004090075a7 */ /* 0x000e26000800017f */
[----:B------:R-:W-:-:S04]  /*b180*/  ISETP.NE.AND P1, PT, R7, 0x6, PT ;  /* 0x000000060700780c */ /* 0x000fc80003f25270 */
[----:B------:R-:W-:Y:S02]  /*b190*/  SEL R3, RZ, 0x1, P1 ;  /* 0x00000001ff037807 */ /* 0x000fe40000800000 */
[----:B------:R-:W-:Y:S02]  /*b1a0*/  SEL R7, R7, RZ, P1 ;  /* 0x000000ff07077207 */ /* 0x000fe40000800000 */
[----:B------:R-:W-:-:S03]  /*b1b0*/  LOP3.LUT R6, R0, R3, RZ, 0x3c, !PT ;  /* 0x0000000300067212 */ /* 0x000fc600078e3cff */
[----:B------:R-:W-:Y:S01]  /*b1c0*/  IMAD R8, R7, 0x8, R2 ;  /* 0x0000000807087824 */ /* 0x000fe200078e0202 */
[----:B------:R-:W-:Y:S01]  /*b1d0*/  SHF.L.U32 R5, R6, 0x1f, RZ ;  /* 0x0000001f06057819 */ /* 0x000fe200000006ff */
[----:B0-----:R-:W-:Y:S06]  /*b1e0*/  @!P0 BRA `(.L_x_308) ;  /* 0x0000000400508947 */ /* 0x001fec0003800000 */
.L_x_323:
[----:B------:R-:W1:Y:S01]  /*b1f0*/  SYNCS.PHASECHK.TRANS64.TRYWAIT P0, [R8+URZ], R5 ;  /* 0x00000005080075a7 */ /* 0x000e62000800017f */
[----:B------:R-:W-:-:S05]  /*b200*/  VIADD R0, R7, 0x1 ;  /* 0x0000000107007836 */ /* 0x000fca0000000000 */
[----:B------:R-:W-:-:S04]  /*b210*/  ISETP.NE.AND P1, PT, R0, 0x6, PT ;  /* 0x000000060000780c */ /* 0x000fc80003f25270 */
[----:B------:R-:W-:Y:S02]  /*b220*/  SEL R3, RZ, 0x1, P1 ;  /* 0x00000001ff037807 */ /* 0x000fe40000800000 */
[----:B------:R-:W-:Y:S02]  /*b230*/  SEL R7, R0, RZ, P1 ;  /* 0x000000ff00077207 */ /* 0x000fe40000800000 */
[----:B------:R-:W-:-:S03]  /*b240*/  LOP3.LUT R6, R6, R3, RZ, 0x3c, !PT ;  /* 0x0000000306067212 */ /* 0x000fc600078e3cff */
[----:B0-----:R-:W-:Y:S01]  /*b250*/  IMAD R9, R7, 0x8, R2 ;  /* 0x0000000807097824 */ /* 0x001fe200078e0202 */
[----:B------:R-:W-:Y:S01]  /*b260*/  SHF.L.U32 R4, R6, 0x1f, RZ ;  /* 0x0000001f06047819 */ /* 0x000fe200000006ff */
[----:B-1----:R-:W-:Y:S06]  /*b270*/  @!P0 BRA `(.L_x_309) ;  /* 0x0000000400408947 */ /* 0x002fec0003800000 */
.L_x_324:
        /* <DEDUP_REMOVED lines=9> */
.L_x_325:
[----:B------:R-:W1:Y:S01]  /*b310*/  SYNCS.PHASECHK.TRANS64.TRYWAIT P0, [R8+URZ], R5 ;  /* 0x00000005080075a7 */ /* 0x000e62000800017f */
[----:B------:R-:W-:-:S05]  /*b320*/  VIADD R0, R7, 0x1 ;  /* 0x0000000107007836 */ /* 0x000fca0000000000 */
[----:B------:R-:W-:-:S04]  /*b330*/  ISETP.NE.AND P1, PT, R0, 0x6, PT ;  /* 0x000000060000780c */ /* 0x000fc80003f25270 */
[----:B------:R-:W-:Y:S02]  /*b340*/  SEL R3, RZ, 0x1, P1 ;  /* 0x00000001ff037807 */ /* 0x000fe40000800000 */
[----:B------:R-:W-:Y:S02]  /*b350*/  SEL R7, R0, RZ, P1 ;  /* 0x000000ff00077207 */ /* 0x000fe40000800000 */
[----:B0-----:R-:W-:-:S03]  /*b360*/  LOP3.LUT R9, R6, R3, RZ, 0x3c, !PT ;  /* 0x0000000306097212 */ /* 0x001fc600078e3cff */
[----:B------:R-:W-:Y:S01]  /*b370*/  IMAD R11, R7, 0x8, R2 ;  /* 0x00000008070b7824 */ /* 0x000fe200078e0202 */
[----:B------:R-:W-:Y:S01]  /*b380*/  SHF.L.U32 R6, R9, 0x1f, RZ ;  /* 0x0000001f09067819 */ /* 0x000fe200000006ff */
[----:B-1----:R-:W-:Y:S06]  /*b390*/  @!P0 BRA `(.L_x_311) ;  /* 0x0000000400208947 */ /* 0x002fec0003800000 */
.L_x_326:
[----:B------:R-:W1:Y:S01]  /*b3a0*/  SYNCS.PHASECHK.TRANS64.TRYWAIT P0, [R11+URZ], R6 ;  /* 0x000000060b0075a7 */ /* 0x000e62000800017f */
[----:B------:R-:W-:-:S05]  /*b3b0*/  VIADD R0, R7, 0x1 ;  /* 0x0000000107007836 */ /* 0x000fca0000000000 */
[----:B------:R-:W-:-:S04]  /*b3c0*/  ISETP.NE.AND P1, PT, R0, 0x6, PT ;  /* 0x000000060000780c */ /* 0x000fc80003f25270 */
[----:B------:R-:W-:Y:S02]  /*b3d0*/  SEL R4, RZ, 0x1, P1 ;  /* 0x00000001ff047807 */ /* 0x000fe40000800000 */
[----:B------:R-:W-:Y:S02]  /*b3e0*/  SEL R3, R0, RZ, P1 ;  /* 0x000000ff00037207 */ /* 0x000fe40000800000 */
[----:B------:R-:W-:Y:S01]  /*b3f0*/  LOP3.LUT R0, R9, R4, RZ, 0x3c, !PT ;  /* 0x0000000409007212 */ /* 0x000fe200078e3cff */
[----:B-1----:R-:W-:Y:S06]  /*b400*/  @!P0 BRA `(.L_x_312) ;  /* 0x0000000400188947 */ /* 0x002fec0003800000 */
.L_x_327:
[----:B------:R-:W-:Y:S01]  /*b410*/  IMAD R3, R3, 0x8, R2 ;  /* 0x0000000803037824 */ /* 0x000fe200078e0202 */
[----:B------:R-:W-:-:S07]  /*b420*/  SHF.L.U32 R0, R0, 0x1f, RZ ;  /* 0x0000001f00007819 */ /* 0x000fce00000006ff */
.L_x_313:
[----:B--2---:R2:W3:Y:S02]  /*b430*/  SYNCS.PHASECHK.TRANS64.TRYWAIT P0, [R3+URZ], R0 ;  /* 0x00000000030075a7 */ /* 0x0044e4000800017f */
[----:B---3--:R-:W-:Y:S05]  /*b440*/  @!P0 NANOSLEEP.SYNCS 0x989680 ;  /* 0x009896800000895d */ /* 0x008fea0003900000 */
[----:B------:R-:W3:Y:S02]  /*b450*/  @!P0 SYNCS.PHASECHK.TRANS64 P0, [R3+URZ], R0 ;  /* 0x00000000030085a7 */ /* 0x000ee4000800007f */
[----:B---3--:R-:W-:Y:S05]  /*b460*/  @!P0 BRA `(.L_x_313) ;  /* 0xfffffffc00f08947 */ /* 0x008fea000383ffff */
.L_x_306:
[----:B------:R-:W-:Y:S05]  /*b470*/  BSYNC B0 ;  /* 0x0000000000007941 */ /* 0x000fea0003800000 */
.L_x_305:
[----:B------:R-:W-:Y:S05]  /*b480*/  EXIT ;  /* 0x000000000000794d */ /* 0x000fea0003800000 */
.L_x_15:
[----:B-1----:R1:W2:Y:S02]  /*b490*/  SYNCS.PHASECHK.TRANS64.TRYWAIT P0, [R159+URZ], R0 ;  /* 0x000000009f0075a7 */ /* 0x0022a4000800017f */
[----:B--2---:R-:W-:Y:S05]  /*b4a0*/  @!P0 NANOSLEEP.SYNCS 0x989680 ;  /* 0x009896800000895d */ /* 0x004fea0003900000 */
[----:B------:R-:W2:Y:S02]  /*b4b0*/  @!P0 SYNCS.PHASECHK.TRANS64 P0, [R159+URZ], R0 ;  /* 0x000000009f0085a7 */ /* 0x000ea4000800007f */
[----:B--2---:R-:W-:Y:S05]  /*b4c0*/  @!P0 BRA `(.L_x_15) ;  /* 0xfffffffc00f08947 */ /* 0x004fea000383ffff */
[----:B------:R-:W-:Y:S05]  /*b4d0*/  BRA `(.L_x_314) ;  /* 0xffffff5c00f87947 */ /* 0x000fea000383ffff */
.L_x_20:
[----:B--2---:R2:W3:Y:S02]  /*b4e0*/  SYNCS.PHASECHK.TRANS64.TRYWAIT P1, [R3+URZ], R0 ;  /* 0x00000000030075a7 */ /* 0x0044e4000802017f */
[----:B---3--:R-:W-:Y:S05]  /*b4f0*/  @!P1 NANOSLEEP.SYNCS 0x989680 ;  /* 0x009896800000995d */ /* 0x008fea0003900000 */
[----:B------:R-:W3:Y:S02]  /*b500*/  @!P1 SYNCS.PHASECHK.TRANS64 P1, [R3+URZ], R0 ;  /* 0x00000000030095a7 */ /* 0x000ee4000802007f */
[----:B---3--:R-:W-:Y:S05]  /*b510*/  @!P1 BRA `(.L_x_20) ;  /* 0xfffffffc00f09947 */ /* 0x008fea000383ffff */
[----:B------:R-:W-:Y:S05]  /*b520*/  BRA `(.L_x_19) ;  /* 0xffffff6000647947 */ /* 0x000fea000383ffff */
.L_x_25:
[----:B--2---:R-:W-:-:S04]  /*b530*/  IMAD.U32 R4, RZ, RZ, UR4 ;  /* 0x00000004ff047e24 */ /* 0x004fc8000f8e00ff */
[----:B------:R2:W3:Y:S03]  /*b540*/  SYNCS.PHASECHK.TRANS64.TRYWAIT P1, [R4+URZ], R3 ;  /* 0x00000003040075a7 */ /* 0x0004e6000802017f */
[----:B---3--:R-:W-:Y:S05]  /*b550*/  @!P1 NANOSLEEP.SYNCS 0x989680 ;  /* 0x009896800000995d */ /* 0x008fea0003900000 */
[----:B------:R-:W3:Y:S02]  /*b560*/  @!P1 SYNCS.PHASECHK.TRANS64 P1, [R4+URZ], R3 ;  /* 0x00000003040095a7 */ /* 0x000ee4000802007f */
[----:B---3--:R-:W-:Y:S05]  /*b570*/  @!P1 BRA `(.L_x_25) ;  /* 0xfffffffc00ec9947 */ /* 0x008fea000383ffff */
[----:B------:R-:W-:Y:S05]  /*b580*/  BRA `(.L_x_24) ;  /* 0xffffff6400407947 */ /* 0x000fea000383ffff */
.L_x_31:
[----:B-1----:R1:W2:Y:S02]  /*b590*/  SYNCS.PHASECHK.TRANS64.TRYWAIT P0, [R159+URZ+0x10], R0 ;  /* 0x000010009f0075a7 */ /* 0x0022a4000800017f */
[----:B--2---:R-:W-:Y:S05]  /*b5a0*/  @!P0 NANOSLEEP.SYNCS 0x989680 ;  /* 0x009896800000895d */ /* 0x004fea0003900000 */
[----:B------:R-:W2:Y:S02]  /*b5b0*/  @!P0 SYNCS.PHASECHK.TRANS64 P0, [R159+URZ+0x10], R0 ;  /* 0x000010009f0085a7 */ /* 0x000ea4000800007f */
[----:B--2---:R-:W-:Y:S05]  /*b5c0*/  @!P0 BRA `(.L_x_31) ;  /* 0xfffffffc00f08947 */ /* 0x004fea000383ffff */
[----:B------:R-:W-:Y:S05]  /*b5d0*/  BRA `(.L_x_315) ;  /* 0xffffff6800847947 */ /* 0x000fea000383ffff */
.L_x_292:
[----:B------:R-:W-:Y:S01]  /*b5e0*/  BSSY B1, `(.L_x_316) ;  /* 0x0000006000017945 */ /* 0x000fe20003800000 */
[----:B------:R-:W-:-:S07]  /*b5f0*/  IMAD.MOV.U32 R15, RZ, RZ, -0x1 ;  /* 0xffffffffff0f7424 */ /* 0x000fce00078e00ff */
[----:B-----5:R-:W-:Y:S05]  /*b600*/  WARPSYNC.COLLECTIVE R15, `(.L_x_317) ;  /* 0x000000000f0c7348 */ /* 0x020fea0003c00000 */
[----:B------:R-:W-:Y:S02]  /*b610*/  ELECT P6, UR62, PT ;  /* 0x00000000003e782f */ /* 0x000fe400038c0000 */
[----:B------:R-:W-:Y:S01]  /*b620*/  MOV R14, UR62 ;  /* 0x0000003e000e7c02 */ /* 0x000fe20008000f00 */
[----:B-----5:R-:W-:Y:S10]  /*b630*/  ENDCOLLECTIVE ;  /* 0x000000000000791b */ /* 0x020ff40003800000 */
.L_x_317:
[----:B------:R-:W-:Y:S05]  /*b640*/  BSYNC B1 ;  /* 0x0000000000017941 */ /* 0x000fea0003800000 */
.L_x_316:
[----:B------:R-:W-:Y:S05]  /*b650*/  BRA `(.L_x_318) ;  /* 0xffffffec00bc7947 */ /* 0x000fea000383ffff */
.L_x_295:
[----:B0-----:R0:W1:Y:S02]  /*b660*/  SYNCS.PHASECHK.TRANS64.TRYWAIT P1, [R10+URZ+0x30], R5 ;  /* 0x000030050a0075a7 */ /* 0x001064000802017f */
[----:B-1----:R-:W-:Y:S05]  /*b670*/  @!P1 NANOSLEEP.SYNCS 0x989680 ;  /* 0x009896800000995d */ /* 0x002fea0003900000 */
[----:B------:R-:W1:Y:S02]  /*b680*/  @!P1 SYNCS.PHASECHK.TRANS64 P1, [R10+URZ+0x30], R5 ;  /* 0x000030050a0095a7 */ /* 0x000e64000802007f */
[----:B-1----:R-:W-:Y:S05]  /*b690*/  @!P1 BRA `(.L_x_295) ;  /* 0xfffffffc00f09947 */ /* 0x002fea000383ffff */
[----:B------:R-:W-:Y:S05]  /*b6a0*/  BRA `(.L_x_319) ;  /* 0xffffffec00f07947 */ /* 0x000fea000383ffff */
.L_x_304:
[----:B------:R-:W-:Y:S01]  /*b6b0*/  BSSY B0, `(.L_x_320) ;  /* 0x0000006000007945 */ /* 0x000fe20003800000 */
[----:B------:R-:W-:-:S07]  /*b6c0*/  IMAD.MOV.U32 R15, RZ, RZ, -0x1 ;  /* 0xffffffffff0f7424 */ /* 0x000fce00078e00ff */
[----:B-----5:R-:W-:Y:S05]  /*b6d0*/  WARPSYNC.COLLECTIVE R15, `(.L_x_321) ;  /* 0x000000000f0c7348 */ /* 0x020fea0003c00000 */
[----:B------:R-:W-:Y:S02]  /*b6e0*/  ELECT P6, UR62, PT ;  /* 0x00000000003e782f */ /* 0x000fe400038c0000 */
[----:B------:R-:W-:Y:S01]  /*b6f0*/  MOV R14, UR62 ;  /* 0x0000003e000e7c02 */ /* 0x000fe20008000f00 */
[----:B-----5:R-:W-:Y:S10]  /*b700*/  ENDCOLLECTIVE ;  /* 0x000000000000791b */ /* 0x020ff40003800000 */
.L_x_321:
[----:B------:R-:W-:Y:S05]  /*b710*/  BSYNC B0 ;  /* 0x0000000000007941 */ /* 0x000fea0003800000 */
.L_x_320:
[----:B------:R-:W-:Y:S05]  /*b720*/  BRA `(.L_x_322) ;  /* 0xfffffff8005c7947 */ /* 0x000fea000383ffff */
.L_x_308:
[----:B0-----:R0:W1:Y:S02]  /*b730*/  SYNCS.PHASECHK.TRANS64.TRYWAIT P0, [R9+URZ], R4 ;  /* 0x00000004090075a7 */ /* 0x001064000800017f */
[----:B-1----:R-:W-:Y:S05]  /*b740*/  @!P0 NANOSLEEP.SYNCS 0x989680 ;  /* 0x009896800000895d */ /* 0x002fea0003900000 */
[----:B------:R-:W1:Y:S02]  /*b750*/  @!P0 SYNCS.PHASECHK.TRANS64 P0, [R9+URZ], R4 ;  /* 0x00000004090085a7 */ /* 0x000e64000800007f */
[----:B-1----:R-:W-:Y:S05]  /*b760*/  @!P0 BRA `(.L_x_308) ;  /* 0xfffffffc00f08947 */ /* 0x002fea000383ffff */
[----:B------:R-:W-:Y:S05]  /*b770*/  BRA `(.L_x_323) ;  /* 0xfffffff8009c7947 */ /* 0x000fea000383ffff */
.L_x_309:
[----:B0-----:R0:W1:Y:S02]  /*b780*/  SYNCS.PHASECHK.TRANS64.TRYWAIT P0, [R8+URZ], R5 ;  /* 0x00000005080075a7 */ /* 0x001064000800017f */
[----:B-1----:R-:W-:Y:S05]  /*b790*/  @!P0 NANOSLEEP.SYNCS 0x989680 ;  /* 0x009896800000895d */ /* 0x002fea0003900000 */
[----:B------:R-:W1:Y:S02]  /*b7a0*/  @!P0 SYNCS.PHASECHK.TRANS64 P0, [R8+URZ], R5 ;  /* 0x00000005080085a7 */ /* 0x000e64000800007f */
[----:B-1----:R-:W-:Y:S05]  /*b7b0*/  @!P0 BRA `(.L_x_309) ;  /* 0xfffffffc00f08947 */ /* 0x002fea000383ffff */
[----:B------:R-:W-:Y:S05]  /*b7c0*/  BRA `(.L_x_324) ;  /* 0xfffffff800ac7947 */ /* 0x000fea000383ffff */
.L_x_310:
[----:B0-----:R0:W1:Y:S02]  /*b7d0*/  SYNCS.PHASECHK.TRANS64.TRYWAIT P0, [R9+URZ], R4 ;  /* 0x00000004090075a7 */ /* 0x001064000800017f */
[----:B-1----:R-:W-:Y:S05]  /*b7e0*/  @!P0 NANOSLEEP.SYNCS 0x989680 ;  /* 0x009896800000895d */ /* 0x002fea0003900000 */
[----:B------:R-:W1:Y:S02]  /*b7f0*/  @!P0 SYNCS.PHASECHK.TRANS64 P0, [R9+URZ], R4 ;  /* 0x00000004090085a7 */ /* 0x000e64000800007f */
[----:B-1----:R-:W-:Y:S05]  /*b800*/  @!P0 BRA `(.L_x_310) ;  /* 0xfffffffc00f08947 */ /* 0x002fea000383ffff */
[----:B------:R-:W-:Y:S05]  /*b810*/  BRA `(.L_x_325) ;  /* 0xfffffff800bc7947 */ /* 0x000fea000383ffff */
.L_x_311:
[----:B0-----:R0:W1:Y:S02]  /*b820*/  SYNCS.PHASECHK.TRANS64.TRYWAIT P0, [R8+URZ], R5 ;  /* 0x00000005080075a7 */ /* 0x001064000800017f */
[----:B-1----:R-:W-:Y:S05]  /*b830*/  @!P0 NANOSLEEP.SYNCS 0x989680 ;  /* 0x009896800000895d */ /* 0x002fea0003900000 */
[----:B------:R-:W1:Y:S02]  /*b840*/  @!P0 SYNCS.PHASECHK.TRANS64 P0, [R8+URZ], R5 ;  /* 0x00000005080085a7 */ /* 0x000e64000800007f */
[----:B-1----:R-:W-:Y:S05]  /*b850*/  @!P0 BRA `(.L_x_311) ;  /* 0xfffffffc00f08947 */ /* 0x002fea000383ffff */
[----:B------:R-:W-:Y:S05]  /*b860*/  BRA `(.L_x_326) ;  /* 0xfffffff800cc7947 */ /* 0x000fea000383ffff */
.L_x_312:
[----:B-1----:R1:W2:Y:S02]  /*b870*/  SYNCS.PHASECHK.TRANS64.TRYWAIT P0, [R11+URZ], R6 ;  /* 0x000000060b0075a7 */ /* 0x0022a4000800017f */
[----:B--2---:R-:W-:Y:S05]  /*b880*/  @!P0 NANOSLEEP.SYNCS 0x989680 ;  /* 0x009896800000895d */ /* 0x004fea0003900000 */
[----:B------:R-:W2:Y:S02]  /*b890*/  @!P0 SYNCS.PHASECHK.TRANS64 P0, [R11+URZ], R6 ;  /* 0x000000060b0085a7 */ /* 0x000ea4000800007f */
[----:B--2---:R-:W-:Y:S05]  /*b8a0*/  @!P0 BRA `(.L_x_312) ;  /* 0xfffffffc00f08947 */ /* 0x004fea000383ffff */
[----:B------:R-:W-:Y:S05]  /*b8b0*/  BRA `(.L_x_327) ;  /* 0xfffffff800d47947 */ /* 0x000fea000383ffff */
.L_x_328:
[----:B------:R-:W-:-:S00]  /*b8c0*/  BRA `(.L_x_328) ;  /* 0xfffffffc00fc7947 */ /* 0x000fc0000383ffff */
[----:B------:R-:W-:-:S00]  /*b8d0*/  NOP ;  /* 0x0000000000007918 */ /* 0x000fc00000000000 */
        /* <DEDUP_REMOVED lines=10> */
.L_x_329:


//--------------------- .nv.global.init           --------------------------
	.section	.nv.global.init,"aw",@progbits
.nv.global.init:
	.type		$str$22,@object
	.size		$str$22,($str$23 - $str$22)
$str$22:
        /*0000*/ 	.byte	0x6b, 0x5f, 0x74, 0x69, 0x6c, 0x65, 0x5f, 0x63, 0x6f, 0x75, 0x6e, 0x74, 0x20, 0x3e, 0x3d, 0x20
        /*0010*/ 	.byte	0x31, 0x00
	.type		$str$23,@object
	.size		$str$23,(__unnamed_1 - $str$23)
$str$23:
        /*0012*/ 	.byte	0x2f, 0x74, 0x6d, 0x70, 0x2f, 0x63, 0x75, 0x74, 0x6c, 0x61, 0x73, 0x73, 0x5f, 0x73, 0x77, 0x65
        /*0022*/ 	.byte	0x65, 0x70, 0x5f, 0x73, 0x72, 0x63, 0x2f, 0x69, 0x6e, 0x63, 0x6c, 0x75, 0x64, 0x65, 0x2f, 0x63
        /*0032*/ 	.byte	0x75, 0x74, 0x6c, 0x61, 0x73, 0x73, 0x2f, 0x67, 0x65, 0x6d, 0x6d, 0x2f, 0x63, 0x6f, 0x6c, 0x6c
        /*0042*/ 	.byte	0x65, 0x63, 0x74, 0x69, 0x76, 0x65, 0x2f, 0x73, 0x6d, 0x39, 0x30, 0x5f, 0x6d, 0x6d, 0x61, 0x5f
        /*0052*/ 	.byte	0x74, 0x6d, 0x61, 0x5f, 0x67, 0x6d, 0x6d, 0x61, 0x5f, 0x73, 0x73, 0x5f, 0x77, 0x61, 0x72, 0x70
        /*0062*/ 	.byte	0x73, 0x70, 0x65, 0x63, 0x69, 0x61, 0x6c, 0x69, 0x7a, 0x65, 0x64, 0x2e, 0x68, 0x70, 0x70, 0x00
	.type		__unnamed_1,@object
	.size		__unnamed_1,(.L_0 - __unnamed_1)
__unnamed_1:
        /*0072*/ 	.byte	0x76, 0x6f, 0x69, 0x64, 0x20, 0x63, 0x75, 0x74, 0x6c, 0x61, 0x73, 0x73, 0x3a, 0x3a, 0x67, 0x65
        /* <DEDUP_REMOVED lines=176> */
        /*0b82*/ 	.byte	0x3a, 0x3a, 0x69, 0x64, 0x65, 0x6e, 0x74, 0x69, 0x74, 0x79, 0x5d, 0x00
.L_0:


//--------------------- .nv.shared._ZN7cutlass13device_kernelINS_4gemm6kernel13GemmUniversalIN4cute5tupleIJiiiiEEENS1_10collective13CollectiveMmaINS1_34MainloopSm90TmaGmmaWarpSpecializedILi6ENS5_IJNS4_1CILi1EEESB_SB_EEENS1_32KernelTmaWarpSpecializedPingpongEEENS5_IJNSA_ILi64EEENSA_ILi256EEENSA_ILi32EEEEEENS_10tfloat32_tENS5_IJlSB_lEEESJ_SK_NS4_8TiledMMAINS4_8MMA_AtomIJNS4_4SM904GMMA30MMA_64x256x8_F32TF32TF32_SS_TNILNSO_7ScaleInE1ELSQ_1EEEEEENS4_6LayoutISC_NS5_IJNSA_ILi0EEESU_SU_EEEEENS5_IJNS4_10UnderscoreESX_SX_EEEEENS4_13SM90_TMA_LOADENS4_14ComposedLayoutINS4_7SwizzleILi3ELi4ELi3EEENS4_18smem_ptr_flag_bitsILi32EEENST_INS5_IJNSA_ILi8EEESH_EEENS5_IJSH_SB_EEEEEEEvNS4_8identityES10_S1A_vS1B_EENS_8epilogue10collective6detail29Sm90TmaWarpSpecializedAdapterINS1E_15DefaultEpilogueISJ_SK_SK_NS1D_6thread17LinearCombinationISJ_Li1EffLNS1I_9ScaleType4KindE0ELNS_15FloatRoundStyleE2ESJ_EENS1_15EpilogueDefaultEEEEEvvEEEEvNT_6ParamsE --------------------------
	.section	.nv.shared._ZN7cutlass13device_kernelINS_4gemm6kernel13GemmUniversalIN4cute5tupleIJiiiiEEENS1_10collective13CollectiveMmaINS1_34MainloopSm90TmaGmmaWarpSpecializedILi6ENS5_IJNS4_1CILi1EEESB_SB_EEENS1_32KernelTmaWarpSpecializedPingpongEEENS5_IJNSA_ILi64EEENSA_ILi256EEENSA_ILi32EEEEEENS_10tfloat32_tENS5_IJlSB_lEEESJ_SK_NS4_8TiledMMAINS4_8MMA_AtomIJNS4_4SM904GMMA30MMA_64x256x8_F32TF32TF32_SS_TNILNSO_7ScaleInE1ELSQ_1EEEEEENS4_6LayoutISC_NS5_IJNSA_ILi0EEESU_SU_EEEEENS5_IJNS4_10UnderscoreESX_SX_EEEEENS4_13SM90_TMA_LOADENS4_14ComposedLayoutINS4_7SwizzleILi3ELi4ELi3EEENS4_18smem_ptr_flag_bitsILi32EEENST_INS5_IJNSA_ILi8EEESH_EEENS5_IJSH_SB_EEEEEEEvNS4_8identityES10_S1A_vS1B_EENS_8epilogue10collective6detail29Sm90TmaWarpSpecializedAdapterINS1E_15DefaultEpilogueISJ_SK_SK_NS1D_6thread17LinearCombinationISJ_Li1EffLNS1I_9ScaleType4KindE0ELNS_15FloatRoundStyleE2ESJ_EENS1_15EpilogueDefaultEEEEEvvEEEEvNT_6ParamsE,"aw",@nobits
	.sectionflags	@""
	.align	16
	.zero		1024


//--------------------- .nv.shared.reserved.0     --------------------------
	.section	.nv.shared.reserved.0,"aw",@nobits
	.weak		__nv_reservedSMEM_offset_0_alias
	.size		__nv_reservedSMEM_offset_0_alias, 0, 0
	.other		__nv_reservedSMEM_offset_0_alias,@"STO_CUDA_RESERVED_SHARED STV_DEFAULT"
__nv_reservedSMEM_offset_0_alias:
	.zero		0


//--------------------- .nv.global                --------------------------
	.section	.nv.global,"aw",@nobits
.nv.global:
	.type		_ZN40_INTERNAL_5766ed9c_4_k_cu_f3d5754b_256994cute1_E,@object
	.size		_ZN40_INTERNAL_5766ed9c_4_k_cu_f3d5754b_256994cute1_E,(_ZN40_INTERNAL_5766ed9c_4_k_cu_f3d5754b_256994cuda3std3__45__cpo6cbeginE - _ZN40_INTERNAL_5766ed9c_4_k_cu_f3d5754b_256994cute1_E)
_ZN40_INTERNAL_5766ed9c_4_k_cu_f3d5754b_256994cute1_E:
	.zero		1
	.type		_ZN40_INTERNAL_5766ed9c_4_k_cu_f3d5754b_256994cuda3std3__45__cpo6cbeginE,@object
	.size		_ZN40_INTERNAL_5766ed9c_4_k_cu_f3d5754b_256994cuda3std3__45__cpo6cbeginE,(_ZN40_INTERNAL_5766ed9c_4_k_cu_f3d5754b_256994cuda3std3__48in_placeE - _ZN40_INTERNAL_5766ed9c_4_k_cu_f3d5754b_256994cuda3std3__45__cpo6cbeginE)
_ZN40_INTERNAL_5766ed9c_4_k_cu_f3d5754b_256994cuda3std3__45__cpo6cbeginE:
	.zero		1
	.type		_ZN40_INTERNAL_5766ed9c_4_k_cu_f3d5754b_256994cuda3std3__48in_placeE,@object
	.size		_ZN40_INTERNAL_5766ed9c_4_k_cu_f3d5754b_256994cuda3std3__48in_placeE,(_ZN40_INTERNAL_5766ed9c_4_k_cu_f3d5754b_256994cuda3std6ranges3__45__cpo9iter_moveE - _ZN40_INTERNAL_5766ed9c_4_k_cu_f3d5754b_256994cuda3std3__48in_placeE)
_ZN40_INTERNAL_5766ed9c_4_k_cu_f3d5754b_256994cuda3std3__48in_placeE:
	.zero		1
	.type		_ZN40_INTERNAL_5766ed9c_4_k_cu_f3d5754b_256994cuda3std6ranges3__45__cpo9iter_moveE,@object
	.size		_ZN40_INTERNAL_5766ed9c_4_k_cu_f3d5754b_256994cuda3std6ranges3__45__cpo9iter_moveE,(_ZN40_INTERNAL_5766ed9c_4_k_cu_f3d5754b_256994cuda3std3__45__cpo5beginE - _ZN40_INTERNAL_5766ed9c_4_k_cu_f3d5754b_256994cuda3std6ranges3__45__cpo9iter_moveE)
_ZN40_INTERNAL_5766ed9c_4_k_cu_f3d5754b_256994cuda3std6ranges3__45__cpo9iter_moveE:
	.zero		1
	.type		_ZN40_INTERNAL_5766ed9c_4_k_cu_f3d5754b_256994cuda3std3__45__cpo5beginE,@object
	.size		_ZN40_INTERNAL_5766ed9c_4_k_cu_f3d5754b_256994cuda3std3__45__cpo5beginE,(_ZN40_INTERNAL_5766ed9c_4_k_cu_f3d5754b_256994cuda3std3__442_GLOBAL__N__5766ed9c_4_k_cu_f3d5754b_256996ignoreE - _ZN40_INTERNAL_5766ed9c_4_k_cu_f3d5754b_256994cuda3std3__45__cpo5beginE)
_ZN40_INTERNAL_5766ed9c_4_k_cu_f3d5754b_256994cuda3std3__45__cpo5beginE:
	.zero		1
	.type		_ZN40_INTERNAL_5766ed9c_4_k_cu_f3d5754b_256994cuda3std3__442_GLOBAL__N__5766ed9c_4_k_cu_f3d5754b_256996ignoreE,@object
	.size		_ZN40_INTERNAL_5766ed9c_4_k_cu_f3d5754b_256994cuda3std3__442_GLOBAL__N__5766ed9c_4_k_cu_f3d5754b_256996ignoreE,(_ZN40_INTERNAL_5766ed9c_4_k_cu_f3d5754b_256994cute7productE - _ZN40_INTERNAL_5766ed9c_4_k_cu_f3d5754b_256994cuda3std3__442_GLOBAL__N__5766ed9c_4_k_cu_f3d5754b_256996ignoreE)
_ZN40_INTERNAL_5766ed9c_4_k_cu_f3d5754b_256994cuda3std3__442_GLOBAL__N__5766ed9c_4_k_cu_f3d5754b_256996ignoreE:
	.zero		1
	.type		_ZN40_INTERNAL_5766ed9c_4_k_cu_f3d5754b_256994cute7productE,@object
	.size		_ZN40_INTERNAL_5766ed9c_4_k_cu_f3d5754b_256994cute7productE,(_ZN40_INTERNAL_5766ed9c_4_k_cu_f3d5754b_256994cuda3std3__45__cpo3endE - _ZN40_INTERNAL_5766ed9c_4_k_cu_f3d5754b_256994cute7productE)
_ZN40_INTERNAL_5766ed9c_4_k_cu_f3d5754b_256994cute7productE:
	.zero		1
	.type		_ZN40_INTERNAL_5766ed9c_4_k_cu_f3d5754b_256994cuda3std3__45__cpo3endE,@object
	.size		_ZN40_INTERNAL_5766ed9c_4_k_cu_f3d5754b_256994cuda3std3__45__cpo3endE,(_ZN40_INTERNAL_5766ed9c_4_k_cu_f3d5754b_256994cuda3std3__419piecewise_constructE - _ZN40_INTERNAL_5766ed9c_4_k_cu_f3d5754b_256994cuda3std3__45__cpo3endE)
_ZN40_INTERNAL_5766ed9c_4_k_cu_f3d5754b_256994cuda3std3__45__cpo3endE:
	.zero		1
	.type		_ZN40_INTERNAL_5766ed9c_4_k_cu_f3d5754b_256994cuda3std3__419piecewise_constructE,@object
	.size		_ZN40_INTERNAL_5766ed9c_4_k_cu_f3d5754b_256994cuda3std3__419piecewise_constructE,(_ZN40_INTERNAL_5766ed9c_4_k_cu_f3d5754b_256994cuda3std3__45__cpo4cendE - _ZN40_INTERNAL_5766ed9c_4_k_cu_f3d5754b_256994cuda3std3__419piecewise_constructE)
_ZN40_INTERNAL_5766ed9c_4_k_cu_f3d5754b_256994cuda3std3__419piecewise_constructE:
	.zero		1
	.type		_ZN40_INTERNAL_5766ed9c_4_k_cu_f3d5754b_256994cuda3std3__45__cpo4cendE,@object
	.size		_ZN40_INTERNAL_5766ed9c_4_k_cu_f3d5754b_256994cuda3std3__45__cpo4cendE,(_ZN40_INTERNAL_5766ed9c_4_k_cu_f3d5754b_256994cuda3std6ranges3__45__cpo4swapE - _ZN40_INTERNAL_5766ed9c_4_k_cu_f3d5754b_256994cuda3std3__45__cpo4cendE)
_ZN40_INTERNAL_5766ed9c_4_k_cu_f3d5754b_256994cuda3std3__45__cpo4cendE:
	.zero		1
	.type		_ZN40_INTERNAL_5766ed9c_4_k_cu_f3d5754b_256994cuda3std6ranges3__45__cpo4swapE,@object
	.size		_ZN40_INTERNAL_5766ed9c_4_k_cu_f3d5754b_256994cuda3std6ranges3__45__cpo4swapE,(.L_8 - _ZN40_INTERNAL_5766ed9c_4_k_cu_f3d5754b_256994cuda3std6ranges3__45__cpo4swapE)
_ZN40_INTERNAL_5766ed9c_4_k_cu_f3d5754b_256994cuda3std6ranges3__45__cpo4swapE:
	.zero		1
.L_8:


//--------------------- .nv.constant0._ZN7cutlass13device_kernelINS_4gemm6kernel13GemmUniversalIN4cute5tupleIJiiiiEEENS1_10collective13CollectiveMmaINS1_34MainloopSm90TmaGmmaWarpSpecializedILi6ENS5_IJNS4_1CILi1EEESB_SB_EEENS1_32KernelTmaWarpSpecializedPingpongEEENS5_IJNSA_ILi64EEENSA_ILi256EEENSA_ILi32EEEEEENS_10tfloat32_tENS5_IJlSB_lEEESJ_SK_NS4_8TiledMMAINS4_8MMA_AtomIJNS4_4SM904GMMA30MMA_64x256x8_F32TF32TF32_SS_TNILNSO_7ScaleInE1ELSQ_1EEEEEENS4_6LayoutISC_NS5_IJNSA_ILi0EEESU_SU_EEEEENS5_IJNS4_10UnderscoreESX_SX_EEEEENS4_13SM90_TMA_LOADENS4_14ComposedLayoutINS4_7SwizzleILi3ELi4ELi3EEENS4_18smem_ptr_flag_bitsILi32EEENST_INS5_IJNSA_ILi8EEESH_EEENS5_IJSH_SB_EEEEEEEvNS4_8identityES10_S1A_vS1B_EENS_8epilogue10collective6detail29Sm90TmaWarpSpecializedAdapterINS1E_15DefaultEpilogueISJ_SK_SK_NS1D_6thread17LinearCombinationISJ_Li1EffLNS1I_9ScaleType4KindE0ELNS_15FloatRoundStyleE2ESJ_EENS1_15EpilogueDefaultEEEEEvvEEEEvNT_6ParamsE --------------------------
	.section	.nv.constant0._ZN7cutlass13device_kernelINS_4gemm6kernel13GemmUniversalIN4cute5tupleIJiiiiEEENS1_10collective13CollectiveMmaINS1_34MainloopSm90TmaGmmaWarpSpecializedILi6ENS5_IJNS4_1CILi1EEESB_SB_EEENS1_32KernelTmaWarpSpecializedPingpongEEENS5_IJNSA_ILi64EEENSA_ILi256EEENSA_ILi32EEEEEENS_10tfloat32_tENS5_IJlSB_lEEESJ_SK_NS4_8TiledMMAINS4_8MMA_AtomIJNS4_4SM904GMMA30MMA_64x256x8_F32TF32TF32_SS_TNILNSO_7ScaleInE1ELSQ_1EEEEEENS4_6LayoutISC_NS5_IJNSA_ILi0EEESU_SU_EEEEENS5_IJNS4_10UnderscoreESX_SX_EEEEENS4_13SM90_TMA_LOADENS4_14ComposedLayoutINS4_7SwizzleILi3ELi4ELi3EEENS4_18smem_ptr_flag_bitsILi32EEENST_INS5_IJNSA_ILi8EEESH_EEENS5_IJSH_SB_EEEEEEEvNS4_8identityES10_S1A_vS1B_EENS_8epilogue10collective6detail29Sm90TmaWarpSpecializedAdapterINS1E_15DefaultEpilogueISJ_SK_SK_NS1D_6thread17LinearCombinationISJ_Li1EffLNS1I_9ScaleType4KindE0ELNS_15FloatRoundStyleE2ESJ_EENS1_15EpilogueDefaultEEEEEvvEEEEvNT_6ParamsE,"a",@progbits
	.sectionflags	@""
	.align	4
.nv.constant0._ZN7cutlass13device_kernelINS_4gemm6kernel13GemmUniversalIN4cute5tupleIJiiiiEEENS1_10collective13CollectiveMmaINS1_34MainloopSm90TmaGmmaWarpSpecializedILi6ENS5_IJNS4_1CILi1EEESB_SB_EEENS1_32KernelTmaWarpSpecializedPingpongEEENS5_IJNSA_ILi64EEENSA_ILi256EEENSA_ILi32EEEEEENS_10tfloat32_tENS5_IJlSB_lEEESJ_SK_NS4_8TiledMMAINS4_8MMA_AtomIJNS4_4SM904GMMA30MMA_64x256x8_F32TF32TF32_SS_TNILNSO_7ScaleInE1ELSQ_1EEEEEENS4_6LayoutISC_NS5_IJNSA_ILi0EEESU_SU_EEEEENS5_IJNS4_10UnderscoreESX_SX_EEEEENS4_13SM90_TMA_LOADENS4_14ComposedLayoutINS4_7SwizzleILi3ELi4ELi3EEENS4_18smem_ptr_flag_bitsILi32EEENST_INS5_IJNSA_ILi8EEESH_EEENS5_IJSH_SB_EEEEEEEvNS4_8identityES10_S1A_vS1B_EENS_8epilogue10collective6detail29Sm90TmaWarpSpecializedAdapterINS1E_15DefaultEpilogueISJ_SK_SK_NS1D_6thread17LinearCombinationISJ_Li1EffLNS1I_9ScaleType4KindE0ELNS_15FloatRoundStyleE2ESJ_EENS1_15EpilogueDefaultEEEEEvvEEEEvNT_6ParamsE:
	.zero		1664


//--------------------- SYMBOLS --------------------------

	.type		.nv.reservedSmem.offset0,@object
	.size		.nv.reservedSmem.offset0,0x4
	.type		__assertfail,@function
